	.target	sm_90a

	.elftype	@"ET_EXEC"


//--------------------- .note.nv.tkinfo           --------------------------
	.section	.note.nv.tkinfo,"",@"SHT_NOTE"
	.sectionflags	@"SHF_NOTE_NV_TKINFO"
	.tkinfo
        /*0018*/ 	.word	0x00000002
        /*0030*/ 	.string	""
        /*0030*/ 	.string	"ptxas"
        /*0030*/ 	.string	"Cuda compilation tools, release 13.0, V13.0.88"
        /*0030*/ 	.string	"Build cuda_13.0.r13.0/compiler.36424714_0"
        /*0030*/ 	.string	"-v  -suppress-debug-info  -lineinfo  -arch sm_90a "



//--------------------- .note.nv.cuinfo           --------------------------
	.section	.note.nv.cuinfo,"",@"SHT_NOTE"
	.sectionflags	@"SHF_NOTE_NV_CUINFO"
        /*0018*/ 	.short	0x0002
        /*001a*/ 	.short	0x005a
        /*001c*/ 	.short	0x0082
	.zero		2


//--------------------- .nv.info                  --------------------------
	.section	.nv.info,"",@"SHT_CUDA_INFO"
	.align	4


	//----- nvinfo : EIATTR_REGCOUNT
	.align		4
        /*0000*/ 	.byte	0x04, 0x2f
        /*0002*/ 	.short	(.L_1 - .L_0)
	.align		4
.L_0:
        /*0004*/ 	.word	index@(gluon_wgmma)
        /*0008*/ 	.word	0x000000ff


	//----- nvinfo : EIATTR_FRAME_SIZE
	.align		4
.L_1:
        /*000c*/ 	.byte	0x04, 0x11
        /*000e*/ 	.short	(.L_3 - .L_2)
	.align		4
.L_2:
        /*0010*/ 	.word	index@(gluon_wgmma)
        /*0014*/ 	.word	0x00000200


	//----- nvinfo : EIATTR_MIN_STACK_SIZE
	.align		4
.L_3:
        /*0018*/ 	.byte	0x04, 0x12
        /*001a*/ 	.short	(.L_5 - .L_4)
	.align		4
.L_4:
        /*001c*/ 	.word	index@(gluon_wgmma)
        /*0020*/ 	.word	0x00000200
.L_5:


//--------------------- .nv.compat                --------------------------
	.section	.nv.compat,"",@"SHT_CUDA_COMPAT_INFO"
	.align	4
        /*0000*/ 	.byte	0x02, 0x09, 0x01, 0x00, 0x02, 0x02, 0x04, 0x00, 0x02, 0x05, 0x05, 0x00, 0x03, 0x07, 0x01, 0x01
        /*0010*/ 	.byte	0x02, 0x03, 0x03, 0x00, 0x02, 0x06, 0x01, 0x00, 0x04, 0x0b, 0x08, 0x00, 0x00, 0x00, 0x00, 0x00
        /*0020*/ 	.byte	0x00, 0x00, 0x00, 0x00


//--------------------- .nv.info.gluon_wgmma      --------------------------
	.section	.nv.info.gluon_wgmma,"",@"SHT_CUDA_INFO"
	.sectionflags	@""
	.align	4


	//----- nvinfo : EIATTR_CUDA_API_VERSION
	.align		4
        /*0000*/ 	.byte	0x04, 0x37
        /*0002*/ 	.short	(.L_7 - .L_6)
.L_6:
        /*0004*/ 	.word	0x00000082


	//----- nvinfo : EIATTR_KPARAM_INFO
	.align		4
.L_7:
        /*0008*/ 	.byte	0x04, 0x17
        /*000a*/ 	.short	(.L_9 - .L_8)
.L_8:
        /*000c*/ 	.word	0x00000000
        /*0010*/ 	.short	0x000a
        /*0012*/ 	.short	0x0048
        /*0014*/ 	.byte	0x00, 0xf4, 0x21, 0x00


	//----- nvinfo : EIATTR_KPARAM_INFO
	.align		4
.L_9:
        /*0018*/ 	.byte	0x04, 0x17
        /*001a*/ 	.short	(.L_11 - .L_10)
.L_10:
        /*001c*/ 	.word	0x00000000
        /*0020*/ 	.short	0x0009
        /*0022*/ 	.short	0x0040
        /*0024*/ 	.byte	0x00, 0xf4, 0x21, 0x00


	//----- nvinfo : EIATTR_KPARAM_INFO
	.align		4
.L_11:
        /*0028*/ 	.byte	0x04, 0x17
        /*002a*/ 	.short	(.L_13 - .L_12)
.L_12:
        /*002c*/ 	.word	0x00000000
        /*0030*/ 	.short	0x0008
        /*0032*/ 	.short	0x0038
        /*0034*/ 	.byte	0x00, 0xf0, 0x21, 0x00


	//----- nvinfo : EIATTR_KPARAM_INFO
	.align		4
.L_13:
        /*0038*/ 	.byte	0x04, 0x17
        /*003a*/ 	.short	(.L_15 - .L_14)
.L_14:
        /*003c*/ 	.word	0x00000000
        /*0040*/ 	.short	0x0007
        /*0042*/ 	.short	0x0030
        /*0044*/ 	.byte	0x00, 0xf0, 0x21, 0x00


	//----- nvinfo : EIATTR_KPARAM_INFO
	.align		4
.L_15:
        /*0048*/ 	.byte	0x04, 0x17
        /*004a*/ 	.short	(.L_17 - .L_16)
.L_16:
        /*004c*/ 	.word	0x00000000
        /*0050*/ 	.short	0x0006
        /*0052*/ 	.short	0x0028
        /*0054*/ 	.byte	0x00, 0xf0, 0x21, 0x00


	//----- nvinfo : EIATTR_KPARAM_INFO
	.align		4
.L_17:
        /*0058*/ 	.byte	0x04, 0x17
        /*005a*/ 	.short	(.L_19 - .L_18)
.L_18:
        /*005c*/ 	.word	0x00000000
        /*0060*/ 	.short	0x0005
        /*0062*/ 	.short	0x0020
        /*0064*/ 	.byte	0x00, 0xf0, 0x11, 0x00


	//----- nvinfo : EIATTR_KPARAM_INFO
	.align		4
.L_19:
        /*0068*/ 	.byte	0x04, 0x17
        /*006a*/ 	.short	(.L_21 - .L_20)
.L_20:
        /*006c*/ 	.word	0x00000000
        /*0070*/ 	.short	0x0004
        /*0072*/ 	.short	0x001c
        /*0074*/ 	.byte	0x00, 0xf0, 0x11, 0x00


	//----- nvinfo : EIATTR_KPARAM_INFO
	.align		4
.L_21:
        /*0078*/ 	.byte	0x04, 0x17
        /*007a*/ 	.short	(.L_23 - .L_22)
.L_22:
        /*007c*/ 	.word	0x00000000
        /*0080*/ 	.short	0x0003
        /*0082*/ 	.short	0x0018
        /*0084*/ 	.byte	0x00, 0xf0, 0x11, 0x00


	//----- nvinfo : EIATTR_KPARAM_INFO
	.align		4
.L_23:
        /*0088*/ 	.byte	0x04, 0x17
        /*008a*/ 	.short	(.L_25 - .L_24)
.L_24:
        /*008c*/ 	.word	0x00000000
        /*0090*/ 	.short	0x0002
        /*0092*/ 	.short	0x0010
        /*0094*/ 	.byte	0x00, 0xf4, 0x21, 0x00


	//----- nvinfo : EIATTR_KPARAM_INFO
	.align		4
.L_25:
        /*0098*/ 	.byte	0x04, 0x17
        /*009a*/ 	.short	(.L_27 - .L_26)
.L_26:
        /*009c*/ 	.word	0x00000000
        /*00a0*/ 	.short	0x0001
        /*00a2*/ 	.short	0x0008
        /*00a4*/ 	.byte	0x00, 0xf4, 0x21, 0x00


	//----- nvinfo : EIATTR_KPARAM_INFO
	.align		4
.L_27:
        /*00a8*/ 	.byte	0x04, 0x17
        /*00aa*/ 	.short	(.L_29 - .L_28)
.L_28:
        /*00ac*/ 	.word	0x00000000
        /*00b0*/ 	.short	0x0000
        /*00b2*/ 	.short	0x0000
        /*00b4*/ 	.byte	0x00, 0xf4, 0x21, 0x00


	//----- nvinfo : EIATTR_SPARSE_MMA_MASK
	.align		4
.L_29:
        /*00b8*/ 	.byte	0x03, 0x50
        /*00ba*/ 	.short	0x0000


	//----- nvinfo : EIATTR_MAXREG_COUNT
	.align		4
        /*00bc*/ 	.byte	0x03, 0x1b
        /*00be*/ 	.short	0x00ff


	//----- nvinfo : EIATTR_NUM_BARRIERS
	.align		4
        /*00c0*/ 	.byte	0x02, 0x4c
        /*00c2*/ 	.byte	0x01
	.zero		1


	//----- nvinfo : EIATTR_ANNOTATIONS
	.align		4
        /*00c4*/ 	.byte	0x04, 0x55
        /*00c6*/ 	.short	(.L_31 - .L_30)


	//   ....[0]....
.L_30:
        /*00c8*/ 	.word	0x00000001
        /*00cc*/ 	.byte	0x50, 0x11, 0x00, 0x00, 0x01, 0x00, 0x00, 0x00, 0xa0, 0x12, 0x00, 0x00, 0x01, 0x00, 0x00, 0x00
        /* <DEDUP_REMOVED lines=162> */
        /*0afc*/ 	.byte	0x20, 0x3a, 0x00, 0x00, 0x01, 0x00, 0x00, 0x00, 0x40, 0x3a, 0x00, 0x00


	//----- nvinfo : EIATTR_MERCURY_ISA_VERSION
	.align		4
.L_31:
        /*0b08*/ 	.byte	0x03, 0x5f
        /*0b0a*/ 	.short	0x0101


	//----- nvinfo : EIATTR_INT_WARP_WIDE_INSTR_OFFSETS
	.align		4
        /*0b0c*/ 	.byte	0x04, 0x31
        /*0b0e*/ 	.short	(.L_33 - .L_32)


	//   ....[0]....
.L_32:
        /*0b10*/ 	.word	0x000012d0


	//   ....[1]....
        /*0b14*/ 	.word	0x00001370


	//   ....[2]....
        /*0b18*/ 	.word	0x00002970


	//   ....[3]....
        /*0b1c*/ 	.word	0x00002980


	//   ....[4]....
        /*0b20*/ 	.word	0x00002990


	//   ....[5]....
        /*0b24*/ 	.word	0x000029a0


	//   ....[6]....
        /*0b28*/ 	.word	0x00003d80


	//   ....[7]....
        /*0b2c*/ 	.word	0x00003da0


	//----- nvinfo : EIATTR_COOP_GROUP_MASK_REGIDS
	.align		4
.L_33:
        /*0b30*/ 	.byte	0x04, 0x29
        /*0b32*/ 	.short	(.L_35 - .L_34)


	//   ....[0]....
.L_34:
        /*0b34*/ 	.word	0xffffffff


	//   ....[1]....
        /*0b38*/ 	.word	0xffffffff


	//   ....[2]....
        /*0b3c*/ 	.word	0xffffffff


	//----- nvinfo : EIATTR_COOP_GROUP_INSTR_OFFSETS
	.align		4
.L_35:
        /*0b40*/ 	.byte	0x04, 0x28
        /*0b42*/ 	.short	(.L_37 - .L_36)


	//   ....[0]....
.L_36:
        /*0b44*/ 	.word	0x00000160


	//   ....[1]....
        /*0b48*/ 	.word	0x00000730


	//   ....[2]....
        /*0b4c*/ 	.word	0x00000ce0


	//----- nvinfo : EIATTR_MBARRIER_INSTR_OFFSETS
	.align		4
.L_37:
        /*0b50*/ 	.byte	0x04, 0x39
        /*0b52*/ 	.short	(.L_39 - .L_38)


	//   ....[0]....
.L_38:
        /*0b54*/ 	.word	0x00001d30
        /*0b58*/ 	.word	0x000000ff
        /*0b5c*/ 	.word	0x00006000
        /*0b60*/ 	.short	0x0100
        /*0b62*/ 	.byte	0x08
	.zero		1


	//   ....[1]....
        /*0b64*/ 	.word	0x00002ab0
        /*0b68*/ 	.word	0x000000ff
        /*0b6c*/ 	.word	0x00006000
        /*0b70*/ 	.short	0x010a
        /*0b72*/ 	.byte	0x08
	.zero		1


	//   ....[2]....
        /*0b74*/ 	.word	0x000035d0
        /*0b78*/ 	.word	0x000000ff
        /*0b7c*/ 	.word	0x00006000
        /*0b80*/ 	.short	0x0108
        /*0b82*/ 	.byte	0x08
	.zero		1


	//   ....[3]....
        /*0b84*/ 	.word	0x00004640
        /*0b88*/ 	.word	0x000000ff
        /*0b8c*/ 	.word	0x00006000
        /*0b90*/ 	.short	0x010a
        /*0b92*/ 	.byte	0x08
	.zero		1


	//----- nvinfo : EIATTR_NUM_MBARRIERS
	.align		4
.L_39:
        /*0b94*/ 	.byte	0x03, 0x38
        /*0b96*/ 	.short	0x0001


	//----- nvinfo : EIATTR_EXIT_INSTR_OFFSETS
	.align		4
        /*0b98*/ 	.byte	0x04, 0x1c
        /*0b9a*/ 	.short	(.L_41 - .L_40)


	//   ....[0]....
.L_40:
        /*0b9c*/ 	.word	0x00004630


	//----- nvinfo : EIATTR_REQNTID
	.align		4
.L_41:
        /*0ba0*/ 	.byte	0x04, 0x10
        /*0ba2*/ 	.short	(.L_43 - .L_42)
.L_42:
        /*0ba4*/ 	.word	0x00000080
        /*0ba8*/ 	.word	0x00000001
        /*0bac*/ 	.word	0x00000001


	//----- nvinfo : EIATTR_CRS_STACK_SIZE
	.align		4
.L_43:
        /*0bb0*/ 	.byte	0x04, 0x1e
        /*0bb2*/ 	.short	(.L_45 - .L_44)
.L_44:
        /*0bb4*/ 	.word	0x00000000


	//----- nvinfo : EIATTR_CBANK_PARAM_SIZE
	.align		4
.L_45:
        /*0bb8*/ 	.byte	0x03, 0x19
        /*0bba*/ 	.short	0x0050


	//----- nvinfo : EIATTR_PARAM_CBANK
	.align		4
        /*0bbc*/ 	.byte	0x04, 0x0a
        /*0bbe*/ 	.short	(.L_47 - .L_46)
	.align		4
.L_46:
        /*0bc0*/ 	.word	index@(.nv.constant0.gluon_wgmma)
        /*0bc4*/ 	.short	0x0210
        /*0bc6*/ 	.short	0x0050


	//----- nvinfo : EIATTR_SW_WAR
	.align		4
.L_47:
        /*0bc8*/ 	.byte	0x04, 0x36
        /*0bca*/ 	.short	(.L_49 - .L_48)
.L_48:
        /*0bcc*/ 	.word	0x00000008
.L_49:


//--------------------- .nv.callgraph             --------------------------
	.section	.nv.callgraph,"",@"SHT_CUDA_CALLGRAPH"
	.align	4
	.sectionentsize	8
	.align		4
        /*0000*/ 	.word	0x00000000
	.align		4
        /*0004*/ 	.word	0xffffffff
	.align		4
        /*0008*/ 	.word	0x00000000
	.align		4
        /*000c*/ 	.word	0xfffffffe
	.align		4
        /*0010*/ 	.word	0x00000000
	.align		4
        /*0014*/ 	.word	0xfffffffd
	.align		4
        /*0018*/ 	.word	0x00000000
	.align		4
        /*001c*/ 	.word	0xfffffffc


//--------------------- .text.gluon_wgmma         --------------------------
	.section	.text.gluon_wgmma,"ax",@progbits
	.align	128
        .global         gluon_wgmma
        .type           gluon_wgmma,@function
        .size           gluon_wgmma,(.L_x_52 - gluon_wgmma)
        .other          gluon_wgmma,@"STO_CUDA_ENTRY STV_DEFAULT"
gluon_wgmma:
.text.gluon_wgmma:
[----:B------:R-:W1:Y:S01]  /*0000*/  LDC R1, c[0x0][0x28] ;  /* 0x00000a00ff017b82 */ /* 0x000e620000000800 */
[----:B------:R-:W2:Y:S07]  /*0010*/  S2R R20, SR_TID.X ;  /* 0x0000000000147919 */ /* 0x000eae0000002100 */
[----:B------:R-:W3:Y:S01]  /*0020*/  S2UR UR4, SR_CgaCtaId ;  /* 0x00000000000479c3 */ /* 0x000ee20000008800 */
[----:B------:R-:W-:Y:S01]  /*0030*/  UMOV UR8, 0x400 ;  /* 0x0000040000087882 */ /* 0x000fe20000000000 */
[----:B------:R-:W-:Y:S01]  /*0040*/  ULDC UR6, c[0x0][0xc] ;  /* 0x0000030000067ab9 */ /* 0x000fe20000000800 */
[----:B------:R-:W-:Y:S01]  /*0050*/  ULDC.64 UR48, c[0x0][0x250] ;  /* 0x0000940000307ab9 */ /* 0x000fe20000000a00 */
[----:B------:R-:W-:Y:S01]  /*0060*/  BSSY B0, `(.L_x_0) ;  /* 0x000001f000007945 */ /* 0x000fe20003800000 */
[----:B-1----:R-:W-:-:S03]  /*0070*/  VIADD R1, R1, 0xfffffe00 ;  /* 0xfffffe0001017836 */ /* 0x002fc60000000000 */
[----:B------:R-:W1:Y:S08]  /*0080*/  LDC R6, c[0x0][0x228] ;  /* 0x00008a00ff067b82 */ /* 0x000e700000000800 */
[----:B------:R-:W4:Y:S08]  /*0090*/  LDC R13, c[0x0][0x230] ;  /* 0x00008c00ff0d7b82 */ /* 0x000f300000000800 */
[----:B------:R-:W-:Y:S01]  /*00a0*/  S2UR UR52, SR_CTAID.Y ;  /* 0x00000000003479c3 */ /* 0x000fe20000002600 */
[----:B---3--:R-:W-:-:S03]  /*00b0*/  ULEA UR8, UR4, UR8, 0x18 ;  /* 0x0000000804087291 */ /* 0x008fc6000f8ec03f */
[----:B------:R-:W-:Y:S01]  /*00c0*/  ULDC UR4, c[0x0][0x10] ;  /* 0x0000040000047ab9 */ /* 0x000fe20000000800 */
[----:B--2---:R-:W-:-:S03]  /*00d0*/  LOP3.LUT R3, R20, 0x7f, RZ, 0xc0, !PT ;  /* 0x0000007f14037812 */ /* 0x004fc600078ec0ff */
[----:B------:R-:W2:Y:S01]  /*00e0*/  S2UR UR5, SR_CTAID.Z ;  /* 0x00000000000579c3 */ /* 0x000ea20000002700 */
[----:B-1----:R-:W-:Y:S01]  /*00f0*/  VIADD R6, R6, 0xffffffff ;  /* 0xffffffff06067836 */ /* 0x002fe20000000000 */
[C---:B------:R-:W-:Y:S02]  /*0100*/  ISETP.GE.U32.AND P0, PT, R3.reuse, 0x20, PT ;  /* 0x000000200300780c */ /* 0x040fe40003f06070 */
[C---:B------:R-:W-:Y:S02]  /*0110*/  ISETP.NE.U32.AND P2, PT, R3.reuse, RZ, PT ;  /* 0x000000ff0300720c */ /* 0x040fe40003f45070 */
[----:B------:R-:W-:Y:S02]  /*0120*/  LEA R12, R3, UR8, 0x2 ;  /* 0x00000008030c7c11 */ /* 0x000fe4000f8e10ff */
[----:B------:R-:W1:Y:S01]  /*0130*/  S2UR UR53, SR_CTAID.X ;  /* 0x00000000003579c3 */ /* 0x000e620000002500 */
[----:B----4-:R-:W-:-:S06]  /*0140*/  VIADD R8, R13, 0xffffffff ;  /* 0xffffffff0d087836 */ /* 0x010fcc0000000000 */
[----:B------:R3:W-:Y:S01]  /*0150*/  @!P0 STS [R12], RZ ;  /* 0x000000ff0c008388 */ /* 0x0007e20000000800 */
[----:B------:R-:W-:-:S03]  /*0160*/  NOP ;  /* 0x0000000000007918 */ /* 0x000fc60000000000 */
[----:B------:R3:W-:Y:S01]  /*0170*/  @!P2 STS [UR8+0x24], R6 ;  /* 0x00002406ff00a988 */ /* 0x0007e20008000808 */
[----:B--2---:R-:W-:-:S03]  /*0180*/  UIMAD UR4, UR5, UR4, UR52 ;  /* 0x00000004050472a4 */ /* 0x004fc6000f8e0234 */
[----:B------:R3:W-:Y:S01]  /*0190*/  @!P2 STS [UR8+0x20], R8 ;  /* 0x00002008ff00a988 */ /* 0x0007e20008000808 */
[----:B-1----:R-:W-:-:S04]  /*01a0*/  UIMAD UR4, UR4, UR6, UR53 ;  /* 0x00000006040472a4 */ /* 0x002fc8000f8e0235 */
[----:B------:R-:W-:-:S04]  /*01b0*/  UIMAD UR4, UR4, 0x180, URZ ;  /* 0x00000180040478a4 */ /* 0x000fc8000f8e023f */
[----:B------:R-:W-:-:S04]  /*01c0*/  UIADD3 UR20, UP0, UR4, UR48, URZ ;  /* 0x0000003004147290 */ /* 0x000fc8000ff1e03f */
[----:B------:R-:W-:Y:S01]  /*01d0*/  ULEA.HI.X.SX32 UR21, UR4, UR49, 0x1, UP0 ;  /* 0x0000003104157291 */ /* 0x000fe200080f0e3f */
[----:B---3--:R-:W-:Y:S11]  /*01e0*/  @P2 BRA `(.L_x_1) ;  /* 0x0000000000182947 */ /* 0x008ff60003800000 */
[----:B------:R-:W1:Y:S01]  /*01f0*/  LDS R0, [UR8+0x8] ;  /* 0x00000808ff007984 */ /* 0x000e620008000800 */
[----:B------:R-:W2:Y:S01]  /*0200*/  LDC.64 R10, c[0x0][0x210] ;  /* 0x00008400ff0a7b82 */ /* 0x000ea20000000a00 */
[----:B------:R-:W-:Y:S02]  /*0210*/  IMAD.MOV.U32 R5, RZ, RZ, 0x70 ;  /* 0x00000070ff057424 */ /* 0x000fe400078e00ff */
[----:B--2---:R2:W-:Y:S03]  /*0220*/  STS.64 [UR8], R10 ;  /* 0x0000000aff007988 */ /* 0x0045e60008000a08 */
[----:B-1----:R-:W-:-:S05]  /*0230*/  LOP3.LUT R0, R0, 0x10, R5, 0xd8, !PT ;  /* 0x0000001000007812 */ /* 0x002fca00078ed805 */
[----:B------:R2:W-:Y:S02]  /*0240*/  STS [UR8+0x8], R0 ;  /* 0x00000800ff007988 */ /* 0x0005e40008000808 */
.L_x_1:
[----:B------:R-:W-:Y:S05]  /*0250*/  BSYNC B0 ;  /* 0x0000000000007941 */ /* 0x000fea0003800000 */
.L_x_0:
[----:B------:R-:W-:Y:S04]  /*0260*/  BSSY B0, `(.L_x_2) ;  /* 0x000000a000007945 */ /* 0x000fe80003800000 */
[----:B------:R-:W-:Y:S05]  /*0270*/  @P2 BRA `(.L_x_3) ;  /* 0x0000000000202947 */ /* 0x000fea0003800000 */
[----:B--2---:R-:W1:Y:S01]  /*0280*/  LDS R0, [UR8+0x34] ;  /* 0x00003408ff007984 */ /* 0x004e620008000800 */
[----:B------:R-:W-:Y:S02]  /*0290*/  IMAD.MOV.U32 R5, RZ, RZ, 0x1f000000 ;  /* 0x1f000000ff057424 */ /* 0x000fe400078e00ff */
[----:B------:R-:W-:Y:S01]  /*02a0*/  @!P2 IMAD.MOV.U32 R2, RZ, RZ, 0xff ;  /* 0x000000ffff02a424 */ /* 0x000fe200078e00ff */
[----:B------:R-:W2:Y:S02]  /*02b0*/  @!P2 LDS R7, [UR8+0x38] ;  /* 0x00003808ff07a984 */ /* 0x000ea40008000800 */
[----:B-1----:R-:W-:Y:S02]  /*02c0*/  LOP3.LUT R0, R0, 0xff000000, R5, 0xb8, !PT ;  /* 0xff00000000007812 */ /* 0x002fe400078eb805 */
[----:B--2---:R-:W-:-:S03]  /*02d0*/  @!P2 LOP3.LUT R2, R7, 0xff, R2, 0xb8, !PT ;  /* 0x000000ff0702a812 */ /* 0x004fc600078eb802 */
[----:B------:R1:W-:Y:S04]  /*02e0*/  STS [UR8+0x34], R0 ;  /* 0x00003400ff007988 */ /* 0x0003e80008000808 */
[----:B------:R1:W-:Y:S02]  /*02f0*/  @!P2 STS [UR8+0x38], R2 ;  /* 0x00003802ff00a988 */ /* 0x0003e40008000808 */
.L_x_3:
[----:B------:R-:W-:Y:S05]  /*0300*/  BSYNC B0 ;  /* 0x0000000000007941 */ /* 0x000fea0003800000 */
.L_x_2:
[----:B------:R-:W-:Y:S04]  /*0310*/  BSSY B0, `(.L_x_4) ;  /* 0x000000e000007945 */ /* 0x000fe80003800000 */
[----:B------:R-:W-:Y:S05]  /*0320*/  @P2 BRA `(.L_x_5) ;  /* 0x0000000000302947 */ /* 0x000fea0003800000 */
[----:B-1----:R-:W1:Y:S01]  /*0330*/  LDS R2, [UR8+0x34] ;  /* 0x00003408ff027984 */ /* 0x002e620008000800 */
[----:B------:R-:W3:Y:S03]  /*0340*/  LDC.64 R4, c[0x0][0x238] ;  /* 0x00008e00ff047b82 */ /* 0x000ee60000000a00 */
[----:B--2---:R-:W2:Y:S01]  /*0350*/  LDS R0, [UR8+0x1c] ;  /* 0x00001c08ff007984 */ /* 0x004ea20008000800 */
[C---:B---3--:R-:W-:Y:S01]  /*0360*/  SHF.L.U64.HI R5, R4.reuse, 0x1, R5 ;  /* 0x0000000104057819 */ /* 0x048fe20000010205 */
[----:B------:R-:W-:-:S03]  /*0370*/  IMAD.SHL.U32 R4, R4, 0x2, RZ ;  /* 0x0000000204047824 */ /* 0x000fc600078e00ff */
[--C-:B------:R-:W-:Y:S02]  /*0380*/  SHF.R.U32.HI R7, RZ, 0x4, R5.reuse ;  /* 0x00000004ff077819 */ /* 0x100fe40000011605 */
[----:B------:R-:W-:-:S05]  /*0390*/  SHF.R.U64 R4, R4, 0x4, R5 ;  /* 0x0000000404047819 */ /* 0x000fca0000001205 */
[----:B------:R3:W-:Y:S01]  /*03a0*/  STS [UR8+0xc], R4 ;  /* 0x00000c04ff007988 */ /* 0x0007e20008000808 */
[----:B-1----:R-:W-:Y:S02]  /*03b0*/  LOP3.LUT R2, R2, 0x7, RZ, 0xb8, !PT ;  /* 0x0000000702027812 */ /* 0x002fe400078eb8ff */
[----:B--2---:R-:W-:-:S03]  /*03c0*/  LOP3.LUT R0, R0, 0xf, R7, 0xb8, !PT ;  /* 0x0000000f00007812 */ /* 0x004fc600078eb807 */
[----:B------:R3:W-:Y:S04]  /*03d0*/  STS [UR8+0x34], R2 ;  /* 0x00003402ff007988 */ /* 0x0007e80008000808 */
[----:B------:R3:W-:Y:S02]  /*03e0*/  STS [UR8+0x1c], R0 ;  /* 0x00001c00ff007988 */ /* 0x0007e40008000808 */
.L_x_5:
[----:B------:R-:W-:Y:S05]  /*03f0*/  BSYNC B0 ;  /* 0x0000000000007941 */ /* 0x000fea0003800000 */
.L_x_4:
[----:B------:R-:W-:Y:S04]  /*0400*/  BSSY B1, `(.L_x_6) ;  /* 0x000001b000017945 */ /* 0x000fe80003800000 */
[----:B------:R-:W-:Y:S01]  /*0410*/  BSSY B0, `(.L_x_7) ;  /* 0x0000016000007945 */ /* 0x000fe20003800000 */
[----:B-123--:R-:W-:-:S03]  /*0420*/  IMAD.MOV.U32 R0, RZ, RZ, RZ ;  /* 0x000000ffff007224 */ /* 0x00efc600078e00ff */
[----:B------:R-:W-:Y:S05]  /*0430*/  @P2 BRA `(.L_x_8) ;  /* 0x0000000000202947 */ /* 0x000fea0003800000 */
[----:B------:R-:W1:Y:S02]  /*0440*/  LDS R2, [UR8+0x34] ;  /* 0x00003408ff027984 */ /* 0x000e640008000800 */
[----:B-1----:R-:W-:-:S05]  /*0450*/  LOP3.LUT R2, R2, 0x38, RZ, 0xb8, !PT ;  /* 0x0000003802027812 */ /* 0x002fca00078eb8ff */
[----:B------:R1:W-:Y:S01]  /*0460*/  STS [UR8+0x34], R2 ;  /* 0x00003402ff007988 */ /* 0x0003e20008000808 */
[----:B------:R-:W-:Y:S05]  /*0470*/  @P2 BRA `(.L_x_9) ;  /* 0x0000000000202947 */ /* 0x000fea0003800000 */
[----:B-1----:R-:W1:Y:S01]  /*0480*/  LDS R2, [UR8+0x8] ;  /* 0x00000808ff027984 */ /* 0x002e620008000800 */
[----:B------:R-:W-:-:S05]  /*0490*/  IMAD.MOV.U32 R5, RZ, RZ, 0x780 ;  /* 0x00000780ff057424 */ /* 0x000fca00078e00ff */
[----:B-1----:R-:W-:-:S05]  /*04a0*/  LOP3.LUT R2, R2, 0x300, R5, 0xd8, !PT ;  /* 0x0000030002027812 */ /* 0x002fca00078ed805 */
[----:B------:R1:W-:Y:S02]  /*04b0*/  STS [UR8+0x8], R2 ;  /* 0x00000802ff007988 */ /* 0x0003e40008000808 */
.L_x_8:
[----:B------:R-:W-:Y:S05]  /*04c0*/  @P2 BRA `(.L_x_10) ;  /* 0x0000000000282947 */ /* 0x000fea0003800000 */
[----:B-1----:R-:W1:Y:S02]  /*04d0*/  LDS R2, [UR8+0x8] ;  /* 0x00000808ff027984 */ /* 0x002e640008000800 */
[----:B-1----:R-:W-:-:S05]  /*04e0*/  LOP3.LUT R2, R2, 0x1800, RZ, 0xb8, !PT ;  /* 0x0000180002027812 */ /* 0x002fca00078eb8ff */
[----:B------:R2:W-:Y:S02]  /*04f0*/  STS [UR8+0x8], R2 ;  /* 0x00000802ff007988 */ /* 0x0005e40008000808 */
.L_x_9:
[----:B------:R-:W-:Y:S05]  /*0500*/  @P2 BREAK B0 ;  /* 0x0000000000002942 */ /* 0x000fea0003800000 */
[----:B------:R-:W-:Y:S05]  /*0510*/  @P2 BRA `(.L_x_11) ;  /* 0x0000000000242947 */ /* 0x000fea0003800000 */
[----:B------:R-:W3:Y:S01]  /*0520*/  LDS R5, [UR8+0x8] ;  /* 0x00000808ff057984 */ /* 0x000ee20008000800 */
[----:B-12---:R-:W-:-:S05]  /*0530*/  IMAD.MOV.U32 R2, RZ, RZ, 0x6000 ;  /* 0x00006000ff027424 */ /* 0x006fca00078e00ff */
[----:B---3--:R-:W-:-:S04]  /*0540*/  LOP3.LUT R2, R5, 0x4000, R2, 0xd8, !PT ;  /* 0x0000400005027812 */ /* 0x008fc800078ed802 */
[----:B------:R-:W-:-:S05]  /*0550*/  LOP3.LUT R2, R2, 0x400000, RZ, 0xb8, !PT ;  /* 0x0040000002027812 */ /* 0x000fca00078eb8ff */
[----:B------:R2:W-:Y:S02]  /*0560*/  STS [UR8+0x8], R2 ;  /* 0x00000802ff007988 */ /* 0x0005e40008000808 */
.L_x_10:
[----:B------:R-:W-:Y:S05]  /*0570*/  BSYNC B0 ;  /* 0x0000000000007941 */ /* 0x000fea0003800000 */
.L_x_7:
[----:B-12---:R-:W1:Y:S02]  /*0580*/  @!P2 LDS R2, [UR8+0x8] ;  /* 0x00000808ff02a984 */ /* 0x006e640008000800 */
[----:B-1----:R-:W-:-:S05]  /*0590*/  @!P2 LOP3.LUT R2, R2, 0x8000, RZ, 0xb8, !PT ;  /* 0x000080000202a812 */ /* 0x002fca00078eb8ff */
[----:B------:R3:W-:Y:S02]  /*05a0*/  @!P2 STS [UR8+0x8], R2 ;  /* 0x00000802ff00a988 */ /* 0x0007e40008000808 */
.L_x_11:
[----:B------:R-:W-:Y:S05]  /*05b0*/  BSYNC B1 ;  /* 0x0000000000017941 */ /* 0x000fea0003800000 */
.L_x_6:
[----:B------:R-:W-:Y:S05]  /*05c0*/  WARPSYNC.ALL ;  /* 0x0000000000007948 */ /* 0x000fea0003800000 */
[----:B------:R-:W4:Y:S02]  /*05d0*/  LDC R7, c[0x0][0x22c] ;  /* 0x00008b00ff077b82 */ /* 0x000f240000000800 */
[----:B----4-:R-:W-:Y:S01]  /*05e0*/  VIADD R7, R7, 0xffffffff ;  /* 0xffffffff07077836 */ /* 0x010fe20000000000 */
[----:B------:R-:W-:Y:S06]  /*05f0*/  @P0 BRA `(.L_x_12) ;  /* 0x0000000000280947 */ /* 0x000fec0003800000 */
[----:B-123--:R-:W1:Y:S01]  /*0600*/  S2R R2, SR_LANEID ;  /* 0x0000000000027919 */ /* 0x00ee620000000000 */
[----:B------:R-:W-:Y:S05]  /*0610*/  WARPSYNC.ALL ;  /* 0x0000000000007948 */ /* 0x000fea0003800000 */
[----:B-1----:R-:W-:-:S05]  /*0620*/  IMAD.SHL.U32 R2, R2, 0x4, RZ ;  /* 0x0000000402027824 */ /* 0x002fca00078e00ff */
[----:B------:R-:W1:Y:S01]  /*0630*/  LDS R9, [R2+UR8] ;  /* 0x0000000802097984 */ /* 0x000e620008000800 */
[----:B------:R-:W-:-:S05]  /*0640*/  IADD3 R4, P1, R2, UR20, RZ ;  /* 0x0000001402047c10 */ /* 0x000fca000ff3e0ff */
[----:B------:R-:W-:-:S05]  /*0650*/  IMAD.X R5, RZ, RZ, UR21, P1 ;  /* 0x00000015ff057e24 */ /* 0x000fca00088e06ff */
[----:B-1----:R4:W5:Y:S01]  /*0660*/  ATOMG.E.EXCH.STRONG.GPU PT, RZ, [R4], R9 ;  /* 0x0000000904ff73a8 */ /* 0x00296200041ee100 */
[----:B------:R-:W-:-:S04]  /*0670*/  DEPBAR {5,4,3,2,1,0} ;  /* 0x0000003f0000791a */ /* 0x000fc80000000000 */
[----:B------:R4:W-:Y:S01]  /*0680*/  UTMACCTL.IV [UR20] ;  /* 0x00000000140079b9 */ /* 0x0009e20008000000 */
[----:B------:R-:W-:Y:S01]  /*0690*/  NOP ;  /* 0x0000000000007918 */ /* 0x000fe20000000000 */
.L_x_12:
[----:B------:R-:W-:Y:S05]  /*06a0*/  @P0 BRA `(.L_x_13) ;  /* 0x00000000000c0947 */ /* 0x000fea0003800000 */
[----:B------:R0:W-:Y:S01]  /*06b0*/  UTMACMDFLUSH ;  /* 0x00000000000079b7 */ /* 0x0001e20000000000 */
[----:B------:R-:W-:Y:S05]  /*06c0*/  @P0 BRA `(.L_x_13) ;  /* 0x0000000000040947 */ /* 0x000fea0003800000 */
[----:B------:R-:W-:-:S04]  /*06d0*/  DEPBAR.LE SB0, 0x0 ;  /* 0x000080000000791a */ /* 0x000fc80000000000 */
.L_x_13:
[----:B------:R-:W-:Y:S05]  /*06e0*/  WARPSYNC.ALL ;  /* 0x0000000000007948 */ /* 0x000fea0003800000 */
[----:B-----5:R-:W-:Y:S06]  /*06f0*/  BAR.SYNC.DEFER_BLOCKING 0x0 ;  /* 0x0000000000007b1d */ /* 0x020fec0000010000 */
[----:B------:R-:W-:Y:S02]  /*0700*/  BSSY B1, `(.L_x_14) ;  /* 0x000000b000017945 */ /* 0x000fe40003800000 */
[----:B------:R-:W-:Y:S06]  /*0710*/  BAR.SYNC.DEFER_BLOCKING 0x0 ;  /* 0x0000000000007b1d */ /* 0x000fec0000010000 */
[----:B------:R1:W-:Y:S01]  /*0720*/  @!P0 STS [R12], RZ ;  /* 0x000000ff0c008388 */ /* 0x0003e20000000800 */
[----:B------:R-:W-:Y:S01]  /*0730*/  NOP ;  /* 0x0000000000007918 */ /* 0x000fe20000000000 */
[----:B------:R-:W-:Y:S05]  /*0740*/  @P2 BRA `(.L_x_15) ;  /* 0x0000000000182947 */ /* 0x000fea0003800000 */
[----:B-123--:R-:W1:Y:S01]  /*0750*/  LDS R2, [UR8+0x8] ;  /* 0x00000808ff027984 */ /* 0x00ee620008000800 */
[----:B------:R-:W2:Y:S01]  /*0760*/  LDC.64 R10, c[0x0][0x218] ;  /* 0x00008600ff0a7b82 */ /* 0x000ea20000000a00 */
[----:B----4-:R-:W-:Y:S02]  /*0770*/  IMAD.MOV.U32 R5, RZ, RZ, 0x70 ;  /* 0x00000070ff057424 */ /* 0x010fe400078e00ff */
[----:B--2---:R2:W-:Y:S03]  /*0780*/  STS.64 [UR8], R10 ;  /* 0x0000000aff007988 */ /* 0x0045e60008000a08 */
[----:B-1----:R-:W-:-:S05]  /*0790*/  LOP3.LUT R2, R2, 0x10, R5, 0xd8, !PT ;  /* 0x0000001002027812 */ /* 0x002fca00078ed805 */
[----:B------:R2:W-:Y:S02]  /*07a0*/  STS [UR8+0x8], R2 ;  /* 0x00000802ff007988 */ /* 0x0005e40008000808 */
.L_x_15:
[----:B----4-:R-:W-:Y:S05]  /*07b0*/  BSYNC B1 ;  /* 0x0000000000017941 */ /* 0x010fea0003800000 */
.L_x_14:
[----:B------:R-:W-:Y:S04]  /*07c0*/  BSSY B1, `(.L_x_16) ;  /* 0x000000a000017945 */ /* 0x000fe80003800000 */
[----:B------:R-:W-:Y:S05]  /*07d0*/  @P2 BRA `(.L_x_17) ;  /* 0x0000000000202947 */ /* 0x000fea0003800000 */
[----:B-123--:R-:W1:Y:S01]  /*07e0*/  LDS R2, [UR8+0x34] ;  /* 0x00003408ff027984 */ /* 0x00ee620008000800 */
[----:B------:R-:W-:Y:S02]  /*07f0*/  IMAD.MOV.U32 R5, RZ, RZ, 0x3f000000 ;  /* 0x3f000000ff057424 */ /* 0x000fe400078e00ff */
[----:B------:R-:W-:Y:S01]  /*0800*/  @!P2 IMAD.MOV.U32 R4, RZ, RZ, 0x1f ;  /* 0x0000001fff04a424 */ /* 0x000fe200078e00ff */
[----:B------:R-:W2:Y:S02]  /*0810*/  @!P2 LDS R9, [UR8+0x38] ;  /* 0x00003808ff09a984 */ /* 0x000ea40008000800 */
[----:B-1----:R-:W-:Y:S02]  /*0820*/  LOP3.LUT R2, R2, 0xff000000, R5, 0xb8, !PT ;  /* 0xff00000002027812 */ /* 0x002fe400078eb805 */
[----:B--2---:R-:W-:-:S03]  /*0830*/  @!P2 LOP3.LUT R4, R9, 0xff, R4, 0xb8, !PT ;  /* 0x000000ff0904a812 */ /* 0x004fc600078eb804 */
[----:B------:R4:W-:Y:S04]  /*0840*/  STS [UR8+0x34], R2 ;  /* 0x00003402ff007988 */ /* 0x0009e80008000808 */
[----:B------:R4:W-:Y:S02]  /*0850*/  @!P2 STS [UR8+0x38], R4 ;  /* 0x00003804ff00a988 */ /* 0x0009e40008000808 */
.L_x_17:
[----:B------:R-:W-:Y:S05]  /*0860*/  BSYNC B1 ;  /* 0x0000000000017941 */ /* 0x000fea0003800000 */
.L_x_16:
[----:B------:R-:W-:Y:S04]  /*0870*/  BSSY B1, `(.L_x_18) ;  /* 0x0000004000017945 */ /* 0x000fe80003800000 */
[----:B------:R-:W-:Y:S05]  /*0880*/  @P2 BRA `(.L_x_19) ;  /* 0x0000000000082947 */ /* 0x000fea0003800000 */
[----:B------:R1:W-:Y:S04]  /*0890*/  STS [UR8+0x24], R8 ;  /* 0x00002408ff007988 */ /* 0x0003e80008000808 */
[----:B------:R1:W-:Y:S02]  /*08a0*/  STS [UR8+0x20], R7 ;  /* 0x00002007ff007988 */ /* 0x0003e40008000808 */
.L_x_19:
[----:B------:R-:W-:Y:S05]  /*08b0*/  BSYNC B1 ;  /* 0x0000000000017941 */ /* 0x000fea0003800000 */
.L_x_18:
[----:B------:R-:W-:Y:S04]  /*08c0*/  BSSY B1, `(.L_x_20) ;  /* 0x000000e000017945 */ /* 0x000fe80003800000 */
[----:B------:R-:W-:Y:S05]  /*08d0*/  @P2 BRA `(.L_x_21) ;  /* 0x0000000000302947 */ /* 0x000fea0003800000 */
[----:B----4-:R-:W4:Y:S01]  /*08e0*/  LDS R4, [UR8+0x34] ;  /* 0x00003408ff047984 */ /* 0x010f220008000800 */
[----:B--2---:R-:W2:Y:S03]  /*08f0*/  LDC.64 R10, c[0x0][0x240] ;  /* 0x00009000ff0a7b82 */ /* 0x004ea60000000a00 */
[----:B-1-3--:R-:W1:Y:S01]  /*0900*/  LDS R2, [UR8+0x1c] ;  /* 0x00001c08ff027984 */ /* 0x00ae620008000800 */
[C---:B--2---:R-:W-:Y:S01]  /*0910*/  SHF.L.U64.HI R8, R10.reuse, 0x1, R11 ;  /* 0x000000010a087819 */ /* 0x044fe2000001020b */
[----:B------:R-:W-:-:S03]  /*0920*/  IMAD.SHL.U32 R5, R10, 0x2, RZ ;  /* 0x000000020a057824 */ /* 0x000fc600078e00ff */
[--C-:B------:R-:W-:Y:S02]  /*0930*/  SHF.R.U32.HI R9, RZ, 0x4, R8.reuse ;  /* 0x00000004ff097819 */ /* 0x100fe40000011608 */
[----:B------:R-:W-:-:S05]  /*0940*/  SHF.R.U64 R5, R5, 0x4, R8 ;  /* 0x0000000405057819 */ /* 0x000fca0000001208 */
[----:B------:R2:W-:Y:S01]  /*0950*/  STS [UR8+0xc], R5 ;  /* 0x00000c05ff007988 */ /* 0x0005e20008000808 */
[----:B----4-:R-:W-:Y:S02]  /*0960*/  LOP3.LUT R4, R4, 0x7, RZ, 0xb8, !PT ;  /* 0x0000000704047812 */ /* 0x010fe400078eb8ff */
[----:B-1----:R-:W-:-:S03]  /*0970*/  LOP3.LUT R2, R2, 0xf, R9, 0xb8, !PT ;  /* 0x0000000f02027812 */ /* 0x002fc600078eb809 */
[----:B------:R2:W-:Y:S04]  /*0980*/  STS [UR8+0x34], R4 ;  /* 0x00003404ff007988 */ /* 0x0005e80008000808 */
[----:B------:R2:W-:Y:S02]  /*0990*/  STS [UR8+0x1c], R2 ;  /* 0x00001c02ff007988 */ /* 0x0005e40008000808 */
.L_x_21:
[----:B------:R-:W-:Y:S05]  /*09a0*/  BSYNC B1 ;  /* 0x0000000000017941 */ /* 0x000fea0003800000 */
.L_x_20:
[----:B------:R-:W-:Y:S04]  /*09b0*/  BSSY B2, `(.L_x_22) ;  /* 0x000001a000027945 */ /* 0x000fe80003800000 */
[----:B------:R-:W-:Y:S04]  /*09c0*/  BSSY B1, `(.L_x_23) ;  /* 0x0000015000017945 */ /* 0x000fe80003800000 */
[----:B------:R-:W-:Y:S05]  /*09d0*/  @P2 BRA `(.L_x_24) ;  /* 0x0000000000202947 */ /* 0x000fea0003800000 */
[----:B-1234-:R-:W1:Y:S02]  /*09e0*/  LDS R2, [UR8+0x34] ;  /* 0x00003408ff027984 */ /* 0x01ee640008000800 */
[----:B-1----:R-:W-:-:S05]  /*09f0*/  LOP3.LUT R2, R2, 0x38, RZ, 0xb8, !PT ;  /* 0x0000003802027812 */ /* 0x002fca00078eb8ff */
[----:B------:R1:W-:Y:S01]  /*0a00*/  STS [UR8+0x34], R2 ;  /* 0x00003402ff007988 */ /* 0x0003e20008000808 */
[----:B------:R-:W-:Y:S05]  /*0a10*/  @P2 BRA `(.L_x_25) ;  /* 0x0000000000202947 */ /* 0x000fea0003800000 */
[----:B-1----:R-:W1:Y:S01]  /*0a20*/  LDS R2, [UR8+0x8] ;  /* 0x00000808ff027984 */ /* 0x002e620008000800 */
[----:B------:R-:W-:-:S05]  /*0a30*/  IMAD.MOV.U32 R5, RZ, RZ, 0x780 ;  /* 0x00000780ff057424 */ /* 0x000fca00078e00ff */
[----:B-1----:R-:W-:-:S05]  /*0a40*/  LOP3.LUT R2, R2, 0x300, R5, 0xd8, !PT ;  /* 0x0000030002027812 */ /* 0x002fca00078ed805 */
[----:B------:R1:W-:Y:S02]  /*0a50*/  STS [UR8+0x8], R2 ;  /* 0x00000802ff007988 */ /* 0x0003e40008000808 */
.L_x_24:
[----:B------:R-:W-:Y:S05]  /*0a60*/  @P2 BRA `(.L_x_26) ;  /* 0x0000000000282947 */ /* 0x000fea0003800000 */
[----:B-1234-:R-:W1:Y:S02]  /*0a70*/  LDS R2, [UR8+0x8] ;  /* 0x00000808ff027984 */ /* 0x01ee640008000800 */
[----:B-1----:R-:W-:-:S05]  /*0a80*/  LOP3.LUT R2, R2, 0x1800, RZ, 0xb8, !PT ;  /* 0x0000180002027812 */ /* 0x002fca00078eb8ff */
[----:B------:R2:W-:Y:S02]  /*0a90*/  STS [UR8+0x8], R2 ;  /* 0x00000802ff007988 */ /* 0x0005e40008000808 */
.L_x_25:
[----:B------:R-:W-:Y:S05]  /*0aa0*/  @P2 BREAK B1 ;  /* 0x0000000000012942 */ /* 0x000fea0003800000 */
[----:B------:R-:W-:Y:S05]  /*0ab0*/  @P2 BRA `(.L_x_27) ;  /* 0x0000000000242947 */ /* 0x000fea0003800000 */
[----:B-12---:R-:W1:Y:S01]  /*0ac0*/  LDS R2, [UR8+0x8] ;  /* 0x00000808ff027984 */ /* 0x006e620008000800 */
[----:B------:R-:W-:-:S05]  /*0ad0*/  IMAD.MOV.U32 R5, RZ, RZ, 0x6000 ;  /* 0x00006000ff057424 */ /* 0x000fca00078e00ff */
[----:B-1----:R-:W-:-:S04]  /*0ae0*/  LOP3.LUT R2, R2, 0x6000, R5, 0xd8, !PT ;  /* 0x0000600002027812 */ /* 0x002fc800078ed805 */
[----:B------:R-:W-:-:S05]  /*0af0*/  LOP3.LUT R2, R2, 0x400000, RZ, 0xb8, !PT ;  /* 0x0040000002027812 */ /* 0x000fca00078eb8ff */
[----:B------:R1:W-:Y:S02]  /*0b00*/  STS [UR8+0x8], R2 ;  /* 0x00000802ff007988 */ /* 0x0003e40008000808 */
.L_x_26:
[----:B------:R-:W-:Y:S05]  /*0b10*/  BSYNC B1 ;  /* 0x0000000000017941 */ /* 0x000fea0003800000 */
.L_x_23:
[----:B-1234-:R-:W1:Y:S02]  /*0b20*/  @!P2 LDS R2, [UR8+0x8] ;  /* 0x00000808ff02a984 */ /* 0x01ee640008000800 */
[----:B-1----:R-:W-:-:S05]  /*0b30*/  @!P2 LOP3.LUT R2, R2, 0x8000, RZ, 0xb8, !PT ;  /* 0x000080000202a812 */ /* 0x002fca00078eb8ff */
[----:B------:R3:W-:Y:S02]  /*0b40*/  @!P2 STS [UR8+0x8], R2 ;  /* 0x00000802ff00a988 */ /* 0x0007e40008000808 */
.L_x_27:
[----:B------:R-:W-:Y:S05]  /*0b50*/  BSYNC B2 ;  /* 0x0000000000027941 */ /* 0x000fea0003800000 */
.L_x_22:
[----:B------:R-:W-:Y:S05]  /*0b60*/  WARPSYNC.ALL ;  /* 0x0000000000007948 */ /* 0x000fea0003800000 */
[----:B------:R-:W-:-:S04]  /*0b70*/  UIADD3 UR23, UR4, 0x80, URZ ;  /* 0x0000008004177890 */ /* 0x000fc8000fffe03f */
[----:B------:R-:W-:-:S04]  /*0b80*/  UIADD3 UR22, UP0, UR23, UR48, URZ ;  /* 0x0000003017167290 */ /* 0x000fc8000ff1e03f */
[----:B------:R-:W-:Y:S01]  /*0b90*/  ULEA.HI.X.SX32 UR23, UR23, UR49, 0x1, UP0 ;  /* 0x0000003117177291 */ /* 0x000fe200080f0e3f */
[----:B------:R-:W-:Y:S11]  /*0ba0*/  @P0 BRA `(.L_x_28) ;  /* 0x0000000000280947 */ /* 0x000ff60003800000 */
        /* <DEDUP_REMOVED lines=10> */
.L_x_28:
[----:B------:R-:W-:Y:S05]  /*0c50*/  @P0 BRA `(.L_x_29) ;  /* 0x00000000000c0947 */ /* 0x000fea0003800000 */
[----:B------:R0:W-:Y:S01]  /*0c60*/  UTMACMDFLUSH ;  /* 0x00000000000079b7 */ /* 0x0001e20000000000 */
[----:B------:R-:W-:Y:S05]  /*0c70*/  @P0 BRA `(.L_x_29) ;  /* 0x0000000000040947 */ /* 0x000fea0003800000 */
[----:B------:R-:W-:-:S04]  /*0c80*/  DEPBAR.LE SB0, 0x0 ;  /* 0x000080000000791a */ /* 0x000fc80000000000 */
.L_x_29:
        /* <DEDUP_REMOVED lines=8> */
[----:B----4-:R-:W2:Y:S01]  /*0d10*/  LDC.64 R8, c[0x0][0x220] ;  /* 0x00008800ff087b82 */ /* 0x010ea20000000a00 */
[----:B------:R-:W-:Y:S02]  /*0d20*/  IMAD.MOV.U32 R5, RZ, RZ, 0x70 ;  /* 0x00000070ff057424 */ /* 0x000fe400078e00ff */
[----:B--2---:R2:W-:Y:S03]  /*0d30*/  STS.64 [UR8], R8 ;  /* 0x00000008ff007988 */ /* 0x0045e60008000a08 */
[----:B-1----:R-:W-:-:S05]  /*0d40*/  LOP3.LUT R2, R2, 0x10, R5, 0xd8, !PT ;  /* 0x0000001002027812 */ /* 0x002fca00078ed805 */
[----:B------:R2:W-:Y:S02]  /*0d50*/  STS [UR8+0x8], R2 ;  /* 0x00000802ff007988 */ /* 0x0005e40008000808 */
.L_x_31:
[----:B----4-:R-:W-:Y:S05]  /*0d60*/  BSYNC B2 ;  /* 0x0000000000027941 */ /* 0x010fea0003800000 */
.L_x_30:
[----:B------:R-:W-:Y:S04]  /*0d70*/  BSSY B3, `(.L_x_32) ;  /* 0x0000011000037945 */ /* 0x000fe80003800000 */
[----:B------:R-:W-:Y:S04]  /*0d80*/  BSSY B2, `(.L_x_33) ;  /* 0x000000e000027945 */ /* 0x000fe80003800000 */
[----:B------:R-:W-:Y:S05]  /*0d90*/  @P2 BRA `(.L_x_34) ;  /* 0x0000000000242947 */ /* 0x000fea0003800000 */
[----:B-123--:R-:W1:Y:S01]  /*0da0*/  LDS R2, [UR8+0x34] ;  /* 0x00003408ff027984 */ /* 0x00ee620008000800 */
[----:B------:R-:W-:-:S05]  /*0db0*/  IMAD.MOV.U32 R5, RZ, RZ, 0x3f000000 ;  /* 0x3f000000ff057424 */ /* 0x000fca00078e00ff */
[----:B-1----:R-:W-:-:S05]  /*0dc0*/  LOP3.LUT R2, R2, 0xff000000, R5, 0xb8, !PT ;  /* 0xff00000002027812 */ /* 0x002fca00078eb805 */
[----:B------:R1:W-:Y:S01]  /*0dd0*/  STS [UR8+0x34], R2 ;  /* 0x00003402ff007988 */ /* 0x0003e20008000808 */
[----:B------:R-:W-:Y:S05]  /*0de0*/  @P2 BRA `(.L_x_35) ;  /* 0x00000000001c2947 */ /* 0x000fea0003800000 */
[----:B-1----:R-:W1:Y:S01]  /*0df0*/  LDS R2, [UR8+0x38] ;  /* 0x00003808ff027984 */ /* 0x002e620008000800 */
[----:B------:R-:W-:-:S05]  /*0e00*/  IMAD.MOV.U32 R5, RZ, RZ, 0xff ;  /* 0x000000ffff057424 */ /* 0x000fca00078e00ff */
[----:B-1----:R-:W-:-:S05]  /*0e10*/  LOP3.LUT R2, R2, 0xff, R5, 0xb8, !PT ;  /* 0x000000ff02027812 */ /* 0x002fca00078eb805 */
[----:B------:R4:W-:Y:S02]  /*0e20*/  STS [UR8+0x38], R2 ;  /* 0x00003802ff007988 */ /* 0x0009e40008000808 */
.L_x_34:
[----:B------:R-:W-:Y:S05]  /*0e30*/  @P2 BREAK B2 ;  /* 0x0000000000022942 */ /* 0x000fea0003800000 */
[----:B------:R-:W-:Y:S05]  /*0e40*/  @P2 BRA `(.L_x_36) ;  /* 0x00000000000c2947 */ /* 0x000fea0003800000 */
[----:B------:R1:W-:Y:S02]  /*0e50*/  STS [UR8+0x20], R7 ;  /* 0x00002007ff007988 */ /* 0x0003e40008000808 */
.L_x_35:
[----:B------:R-:W-:Y:S05]  /*0e60*/  BSYNC B2 ;  /* 0x0000000000027941 */ /* 0x000fea0003800000 */
.L_x_33:
[----:B------:R1:W-:Y:S02]  /*0e70*/  @!P2 STS [UR8+0x24], R6 ;  /* 0x00002406ff00a988 */ /* 0x0003e40008000808 */
.L_x_36:
[----:B------:R-:W-:Y:S05]  /*0e80*/  BSYNC B3 ;  /* 0x0000000000037941 */ /* 0x000fea0003800000 */
.L_x_32:
[----:B------:R-:W-:Y:S05]  /*0e90*/  WARPSYNC.ALL ;  /* 0x0000000000007948 */ /* 0x000fea0003800000 */
[----:B------:R-:W-:Y:S04]  /*0ea0*/  BSSY B3, `(.L_x_37) ;  /* 0x000000e000037945 */ /* 0x000fe80003800000 */
[----:B------:R-:W-:Y:S05]  /*0eb0*/  @P2 BRA `(.L_x_38) ;  /* 0x0000000000302947 */ /* 0x000fea0003800000 */
[----:B------:R-:W5:Y:S01]  /*0ec0*/  LDS R4, [UR8+0x34] ;  /* 0x00003408ff047984 */ /* 0x000f620008000800 */
[----:B--2---:R-:W2:Y:S03]  /*0ed0*/  LDC.64 R8, c[0x0][0x248] ;  /* 0x00009200ff087b82 */ /* 0x004ea60000000a00 */
[----:B-1-34-:R-:W1:Y:S01]  /*0ee0*/  LDS R2, [UR8+0x1c] ;  /* 0x00001c08ff027984 */ /* 0x01ae620008000800 */
[C---:B--2---:R-:W-:Y:S01]  /*0ef0*/  SHF.L.U64.HI R6, R8.reuse, 0x1, R9 ;  /* 0x0000000108067819 */ /* 0x044fe20000010209 */
[----:B------:R-:W-:-:S03]  /*0f00*/  IMAD.SHL.U32 R5, R8, 0x2, RZ ;  /* 0x0000000208057824 */ /* 0x000fc600078e00ff */
[--C-:B------:R-:W-:Y:S02]  /*0f10*/  SHF.R.U32.HI R7, RZ, 0x4, R6.reuse ;  /* 0x00000004ff077819 */ /* 0x100fe40000011606 */
[----:B------:R-:W-:-:S05]  /*0f20*/  SHF.R.U64 R5, R5, 0x4, R6 ;  /* 0x0000000405057819 */ /* 0x000fca0000001206 */
[----:B------:R2:W-:Y:S01]  /*0f30*/  STS [UR8+0xc], R5 ;  /* 0x00000c05ff007988 */ /* 0x0005e20008000808 */
[----:B-----5:R-:W-:Y:S02]  /*0f40*/  LOP3.LUT R4, R4, 0x7, RZ, 0xb8, !PT ;  /* 0x0000000704047812 */ /* 0x020fe400078eb8ff */
[----:B-1----:R-:W-:-:S03]  /*0f50*/  LOP3.LUT R2, R2, 0xf, R7, 0xb8, !PT ;  /* 0x0000000f02027812 */ /* 0x002fc600078eb807 */
[----:B------:R2:W-:Y:S04]  /*0f60*/  STS [UR8+0x34], R4 ;  /* 0x00003404ff007988 */ /* 0x0005e80008000808 */
[----:B------:R2:W-:Y:S02]  /*0f70*/  STS [UR8+0x1c], R2 ;  /* 0x00001c02ff007988 */ /* 0x0005e40008000808 */
.L_x_38:
[----:B------:R-:W-:Y:S05]  /*0f80*/  BSYNC B3 ;  /* 0x0000000000037941 */ /* 0x000fea0003800000 */
.L_x_37:
        /* <DEDUP_REMOVED lines=11> */
.L_x_41:
[----:B------:R-:W-:Y:S05]  /*1040*/  @P2 BRA `(.L_x_43) ;  /* 0x0000000000282947 */ /* 0x000fea0003800000 */
[----:B-1234-:R-:W1:Y:S02]  /*1050*/  LDS R2, [UR8+0x8] ;  /* 0x00000808ff027984 */ /* 0x01ee640008000800 */
[----:B-1----:R-:W-:-:S05]  /*1060*/  LOP3.LUT R2, R2, 0x1800, RZ, 0xb8, !PT ;  /* 0x0000180002027812 */ /* 0x002fca00078eb8ff */
[----:B------:R2:W-:Y:S02]  /*1070*/  STS [UR8+0x8], R2 ;  /* 0x00000802ff007988 */ /* 0x0005e40008000808 */
.L_x_42:
[----:B------:R-:W-:Y:S05]  /*1080*/  @P2 BREAK B4 ;  /* 0x0000000000042942 */ /* 0x000fea0003800000 */
[----:B------:R-:W-:Y:S05]  /*1090*/  @P2 BRA `(.L_x_44) ;  /* 0x0000000000242947 */ /* 0x000fea0003800000 */
[----:B-12---:R-:W1:Y:S01]  /*10a0*/  LDS R2, [UR8+0x8] ;  /* 0x00000808ff027984 */ /* 0x006e620008000800 */
[----:B------:R-:W-:-:S05]  /*10b0*/  IMAD.MOV.U32 R5, RZ, RZ, 0x6000 ;  /* 0x00006000ff057424 */ /* 0x000fca00078e00ff */
[----:B-1----:R-:W-:-:S04]  /*10c0*/  LOP3.LUT R2, R2, 0x6000, R5, 0xd8, !PT ;  /* 0x0000600002027812 */ /* 0x002fc800078ed805 */
[----:B------:R-:W-:-:S05]  /*10d0*/  LOP3.LUT R2, R2, 0x400000, RZ, 0xb8, !PT ;  /* 0x0040000002027812 */ /* 0x000fca00078eb8ff */
[----:B------:R1:W-:Y:S02]  /*10e0*/  STS [UR8+0x8], R2 ;  /* 0x00000802ff007988 */ /* 0x0003e40008000808 */
.L_x_43:
[----:B------:R-:W-:Y:S05]  /*10f0*/  BSYNC B4 ;  /* 0x0000000000047941 */ /* 0x000fea0003800000 */
.L_x_40:
[----:B-1234-:R-:W1:Y:S02]  /*1100*/  @!P2 LDS R2, [UR8+0x8] ;  /* 0x00000808ff02a984 */ /* 0x01ee640008000800 */
[----:B-1----:R-:W-:-:S05]  /*1110*/  @!P2 LOP3.LUT R2, R2, 0x8000, RZ, 0xb8, !PT ;  /* 0x000080000202a812 */ /* 0x002fca00078eb8ff */
[----:B------:R3:W-:Y:S02]  /*1120*/  @!P2 STS [UR8+0x8], R2 ;  /* 0x00000802ff00a988 */ /* 0x0007e40008000808 */
.L_x_44:
[----:B------:R-:W-:Y:S05]  /*1130*/  BSYNC B3 ;  /* 0x0000000000037941 */ /* 0x000fea0003800000 */
.L_x_39:
[----:B------:R-:W-:Y:S05]  /*1140*/  WARPSYNC.ALL ;  /* 0x0000000000007948 */ /* 0x000fea0003800000 */
[----:B------:R4:W-:Y:S01]  /*1150*/  STL [R1], RZ ;  /* 0x000000ff01007387 */ /* 0x0009e20000100800 */
[----:B------:R-:W-:Y:S01]  /*1160*/  UIADD3 UR4, UR4, 0x100, URZ ;  /* 0x0000010004047890 */ /* 0x000fe2000fffe03f */
[----:B------:R-:W-:Y:S02]  /*1170*/  ISETP.GE.AND P1, PT, R13, 0x1, PT ;  /* 0x000000010d00780c */ /* 0x000fe40003f26270 */
[----:B------:R-:W-:Y:S01]  /*1180*/  SHF.R.U32.HI R6, RZ, 0x5, R20 ;  /* 0x00000005ff067819 */ /* 0x000fe20000011614 */
[----:B------:R-:W-:-:S04]  /*1190*/  UIADD3 UR48, UP0, UR4, UR48, URZ ;  /* 0x0000003004307290 */ /* 0x000fc8000ff1e03f */
[----:B------:R-:W-:Y:S01]  /*11a0*/  ULEA.HI.X.SX32 UR49, UR4, UR49, 0x1, UP0 ;  /* 0x0000003104317291 */ /* 0x000fe200080f0e3f */
[----:B----4-:R-:W-:Y:S11]  /*11b0*/  @P0 BRA `(.L_x_45) ;  /* 0x0000000000280947 */ /* 0x010ff60003800000 */
        /* <DEDUP_REMOVED lines=10> */
.L_x_45:
[----:B------:R-:W-:Y:S05]  /*1260*/  @P0 BRA `(.L_x_46) ;  /* 0x00000000000c0947 */ /* 0x000fea0003800000 */
[----:B------:R0:W-:Y:S01]  /*1270*/  UTMACMDFLUSH ;  /* 0x00000000000079b7 */ /* 0x0001e20000000000 */
[----:B------:R-:W-:Y:S05]  /*1280*/  @P0 BRA `(.L_x_46) ;  /* 0x0000000000040947 */ /* 0x000fea0003800000 */
[----:B------:R-:W-:-:S04]  /*1290*/  DEPBAR.LE SB0, 0x0 ;  /* 0x000080000000791a */ /* 0x000fc80000000000 */
.L_x_46:
[----:B------:R1:W-:Y:S01]  /*12a0*/  STL [R1+0x4], RZ ;  /* 0x000004ff01007387 */ /* 0x0003e20000100800 */
[----:B------:R-:W-:Y:S05]  /*12b0*/  WARPSYNC.ALL ;  /* 0x0000000000007948 */ /* 0x000fea0003800000 */
[----:B------:R1:W-:Y:S01]  /*12c0*/  STL [R1+0x8], RZ ;  /* 0x000008ff01007387 */ /* 0x0003e20000100800 */
[----:B-----5:R-:W-:Y:S01]  /*12d0*/  VOTEU.ALL UP0, P2 ;  /* 0x00000000003f7886 */ /* 0x020fe20001000000 */
[----:B------:R-:W-:Y:S01]  /*12e0*/  UMOV UR4, 0x1 ;  /* 0x0000000100047882 */ /* 0x000fe20000000000 */
[----:B------:R-:W-:Y:S01]  /*12f0*/  R2UR UR50, R6 ;  /* 0x00000000063272ca */ /* 0x000fe200000e0000 */
[----:B------:R1:W-:Y:S01]  /*1300*/  STL [R1+0xc], RZ ;  /* 0x00000cff01007387 */ /* 0x0003e20000100800 */
[----:B------:R-:W-:Y:S01]  /*1310*/  USHF.L.U32 UR51, UR52, 0x7, URZ ;  /* 0x0000000734337899 */ /* 0x000fe2000800063f */
[----:B------:R-:W-:Y:S01]  /*1320*/  CS2R R152, SRZ ;  /* 0x0000000000987805 */ /* 0x000fe2000001ff00 */
[----:B------:R-:W-:-:S04]  /*1330*/  @!UP0 UIADD3 UR4, -UR4, 0x100000, URZ ;  /* 0x0010000004048890 */ /* 0x000fc8000fffe13f */
[----:B------:R-:W-:Y:S02]  /*1340*/  @!UP0 USHF.L.U32 UR5, UR4, 0xb, URZ ;  /* 0x0000000b04058899 */ /* 0x000fe4000800063f */
[----:B------:R-:W-:Y:S01]  /*1350*/  @!UP0 USHF.L.U32 UR4, UR4, 0x1, URZ ;  /* 0x0000000104048899 */ /* 0x000fe2000800063f */
[----:B------:R1:W-:Y:S01]  /*1360*/  STL [R1+0x10], RZ ;  /* 0x000010ff01007387 */ /* 0x0003e20000100800 */
[----:B------:R-:W-:Y:S01]  /*1370*/  VOTEU.ALL UP0, P2 ;  /* 0x00000000003f7886 */ /* 0x000fe20001000000 */
[----:B------:R-:W-:Y:S01]  /*1380*/  USHF.L.U32 UR11, UR53, 0x8, URZ ;  /* 0x00000008350b7899 */ /* 0x000fe2000800063f */
[----:B------:R-:W-:Y:S01]  /*1390*/  CS2R R154, SRZ ;  /* 0x00000000009a7805 */ /* 0x000fe2000001ff00 */
[----:B------:R1:W-:Y:S01]  /*13a0*/  STL [R1+0x14], RZ ;  /* 0x000014ff01007387 */ /* 0x0003e20000100800 */
[----:B------:R-:W-:Y:S02]  /*13b0*/  CS2R R156, SRZ ;  /* 0x00000000009c7805 */ /* 0x000fe4000001ff00 */
[----:B------:R-:W-:-:S02]  /*13c0*/  CS2R R158, SRZ ;  /* 0x00000000009e7805 */ /* 0x000fc4000001ff00 */
[----:B------:R-:W-:Y:S01]  /*13d0*/  CS2R R160, SRZ ;  /* 0x0000000000a07805 */ /* 0x000fe2000001ff00 */
[----:B------:R1:W-:Y:S01]  /*13e0*/  STL [R1+0x18], RZ ;  /* 0x000018ff01007387 */ /* 0x0003e20000100800 */
[----:B------:R-:W-:Y:S02]  /*13f0*/  CS2R R162, SRZ ;  /* 0x0000000000a27805 */ /* 0x000fe4000001ff00 */
[----:B------:R-:W-:Y:S02]  /*1400*/  CS2R R164, SRZ ;  /* 0x0000000000a47805 */ /* 0x000fe4000001ff00 */
        /* <DEDUP_REMOVED lines=118> */
[----:B------:R-:W-:-:S03]  /*1b70*/  CS2R R86, SRZ ;  /* 0x0000000000567805 */ /* 0x000fc6000001ff00 */
[----:B------:R1:W-:Y:S04]  /*1b80*/  STL [R1+0x94], RZ ;  /* 0x000094ff01007387 */ /* 0x0003e80000100800 */
        /* <DEDUP_REMOVED lines=18> */
[----:B------:R1:W-:Y:S01]  /*1cb0*/  STL [R1+0xe0], RZ ;  /* 0x0000e0ff01007387 */ /* 0x0003e20000100800 */
[----:B------:R-:W-:Y:S06]  /*1cc0*/  BAR.SYNC.DEFER_BLOCKING 0x0 ;  /* 0x0000000000007b1d */ /* 0x000fec0000010000 */
[----:B------:R1:W-:Y:S04]  /*1cd0*/  STL [R1+0xe4], RZ ;  /* 0x0000e4ff01007387 */ /* 0x0003e80000100800 */
[----:B------:R1:W-:Y:S04]  /*1ce0*/  STL [R1+0xe8], RZ ;  /* 0x0000e8ff01007387 */ /* 0x0003e80000100800 */
[----:B------:R1:W-:Y:S04]  /*1cf0*/  STL [R1+0xec], RZ ;  /* 0x0000ecff01007387 */ /* 0x0003e80000100800 */
[----:B------:R1:W-:Y:S04]  /*1d00*/  STL [R1+0xf0], RZ ;  /* 0x0000f0ff01007387 */ /* 0x0003e80000100800 */
[----:B------:R1:W-:Y:S04]  /*1d10*/  STL [R1+0xf4], RZ ;  /* 0x0000f4ff01007387 */ /* 0x0003e80000100800 */
[----:B------:R-:W2:Y:S02]  /*1d20*/  FENCE.VIEW.ASYNC.S ;  /* 0x00000000000073c6 */ /* 0x000ea40000000000 */
[----:B--2---:R1:W2:Y:S02]  /*1d30*/  @!UP0 SYNCS.EXCH.64 URZ, [UR8+0x6000], UR4 ;  /* 0x00600004083f85b2 */ /* 0x0042a40008000100 */
[----:B------:R1:W-:Y:S04]  /*1d40*/  STL [R1+0xf8], RZ ;  /* 0x0000f8ff01007387 */ /* 0x0003e80000100800 */
[----:B------:R1:W-:Y:S01]  /*1d50*/  STL [R1+0xfc], RZ ;  /* 0x0000fcff01007387 */ /* 0x0003e20000100800 */
[----:B------:R-:W-:Y:S05]  /*1d60*/  @!P1 BRA `(.L_x_47) ;  /* 0x0000001800009947 */ /* 0x000fea0003800000 */
[----:B------:R2:W-:Y:S01]  /*1d70*/  STL [R1], RZ ;  /* 0x000000ff01007387 */ /* 0x0005e20000100800 */
[----:B------:R-:W-:Y:S01]  /*1d80*/  USHF.R.U32.HI UR16, URZ, 0x4, UR8 ;  /* 0x000000043f107899 */ /* 0x000fe20008011608 */
[----:B------:R-:W-:Y:S01]  /*1d90*/  CS2R R152, SRZ ;  /* 0x0000000000987805 */ /* 0x000fe2000001ff00 */
[----:B-1----:R-:W-:Y:S01]  /*1da0*/  UIADD3 UR4, UR8, 0x4000, URZ ;  /* 0x0000400008047890 */ /* 0x002fe2000fffe03f */
[----:B------:R1:W-:Y:S01]  /*1db0*/  STL [R1+0x4], RZ ;  /* 0x000004ff01007387 */ /* 0x0003e20000100800 */
[----:B------:R-:W-:Y:S01]  /*1dc0*/  USGXT.U32 UR16, UR16, 0xe ;  /* 0x0000000e1010789a */ /* 0x000fe20008000000 */
[----:B------:R-:W-:Y:S01]  /*1dd0*/  CS2R R154, SRZ ;  /* 0x00000000009a7805 */ /* 0x000fe2000001ff00 */
[----:B------:R-:W-:Y:S01]  /*1de0*/  USHF.R.U32.HI UR4, URZ, 0x4, UR4 ;  /* 0x000000043f047899 */ /* 0x000fe20008011604 */
[----:B------:R1:W-:Y:S01]  /*1df0*/  STL [R1+0x8], RZ ;  /* 0x000008ff01007387 */ /* 0x0003e20000100800 */
[----:B------:R-:W-:Y:S01]  /*1e00*/  UIADD3 UR9, UP0, UR16, 0x2, URZ ;  /* 0x0000000210097890 */ /* 0x000fe2000ff1e03f */
[----:B------:R-:W-:Y:S01]  /*1e10*/  CS2R R156, SRZ ;  /* 0x00000000009c7805 */ /* 0x000fe2000001ff00 */
[----:B------:R-:W-:Y:S01]  /*1e20*/  UMOV UR5, URZ ;  /* 0x0000003f00057c82 */ /* 0x000fe20008000000 */
[----:B------:R1:W-:Y:S01]  /*1e30*/  STL [R1+0xc], RZ ;  /* 0x00000cff01007387 */ /* 0x0003e20000100800 */
[----:B------:R-:W-:Y:S01]  /*1e40*/  USGXT.U32 UR4, UR4, 0xe ;  /* 0x0000000e0404789a */ /* 0x000fe20008000000 */
[----:B------:R-:W-:Y:S01]  /*1e50*/  CS2R R158, SRZ ;  /* 0x00000000009e7805 */ /* 0x000fe2000001ff00 */
[----:B------:R-:W-:Y:S01]  /*1e60*/  UIADD3.X UR10, UR5, -0x7fffffe0, URZ, UP0, !UPT ;  /* 0x80000020050a7890 */ /* 0x000fe200087fe43f */
[----:B------:R1:W-:Y:S01]  /*1e70*/  STL [R1+0x10], RZ ;  /* 0x000010ff01007387 */ /* 0x0003e20000100800 */
[----:B------:R-:W-:Y:S01]  /*1e80*/  UMOV UR6, 0x1000080 ;  /* 0x0100008000067882 */ /* 0x000fe20000000000 */
[----:B------:R-:W-:Y:S01]  /*1e90*/  UMOV UR7, 0x40000040 ;  /* 0x4000004000077882 */ /* 0x000fe20000000000 */
[----:B------:R-:W-:Y:S01]  /*1ea0*/  CS2R R160, SRZ ;  /* 0x0000000000a07805 */ /* 0x000fe2000001ff00 */
[----:B------:R1:W-:Y:S01]  /*1eb0*/  STL [R1+0x14], RZ ;  /* 0x000014ff01007387 */ /* 0x0003e20000100800 */
[----:B------:R-:W-:-:S02]  /*1ec0*/  CS2R R162, SRZ ;  /* 0x0000000000a27805 */ /* 0x000fc4000001ff00 */
[----:B------:R-:W-:Y:S02]  /*1ed0*/  CS2R R164, SRZ ;  /* 0x0000000000a47805 */ /* 0x000fe4000001ff00 */
[----:B------:R-:W-:Y:S01]  /*1ee0*/  CS2R R166, SRZ ;  /* 0x0000000000a67805 */ /* 0x000fe2000001ff00 */
[----:B------:R1:W-:Y:S01]  /*1ef0*/  STL [R1+0x18], RZ ;  /* 0x000018ff01007387 */ /* 0x0003e20000100800 */
[----:B------:R-:W-:Y:S02]  /*1f00*/  CS2R R168, SRZ ;  /* 0x0000000000a87805 */ /* 0x000fe4000001ff00 */
[----:B------:R-:W-:Y:S02]  /*1f10*/  CS2R R170, SRZ ;  /* 0x0000000000aa7805 */ /* 0x000fe4000001ff00 */
        /* <DEDUP_REMOVED lines=98> */
[----:B------:R-:W-:Y:S01]  /*2540*/  CS2R R62, SRZ ;  /* 0x00000000003e7805 */ /* 0x000fe2000001ff00 */
[----:B------:R-:W-:Y:S01]  /*2550*/  ULOP3.LUT UR18, UR4, 0x1000000, URZ, 0xfc, !UPT ;  /* 0x0100000004127892 */ /* 0x000fe2000f8efc3f */
[----:B------:R-:W-:Y:S01]  /*2560*/  CS2R R64, SRZ ;  /* 0x0000000000407805 */ /* 0x000fe2000001ff00 */
[----:B------:R1:W-:Y:S01]  /*2570*/  STL [R1+0x80], RZ ;  /* 0x000080ff01007387 */ /* 0x0003e20000100800 */
[----:B------:R-:W-:Y:S01]  /*2580*/  UIADD3.64 UR6, UR4, UR6, URZ ;  /* 0x0000000604067297 */ /* 0x000fe2000fffe03f */
        /* <DEDUP_REMOVED lines=15> */
[----:B------:R-:W-:Y:S01]  /*2680*/  UMOV UR4, UR9 ;  /* 0x0000000900047c82 */ /* 0x000fe20008000000 */
[----:B------:R-:W-:Y:S01]  /*2690*/  UMOV UR5, UR10 ;  /* 0x0000000a00057c82 */ /* 0x000fe20008000000 */
[----:B------:R-:W-:Y:S01]  /*26a0*/  UMOV UR10, URZ ;  /* 0x0000003f000a7c82 */ /* 0x000fe20008000000 */
[----:B------:R1:W-:Y:S01]  /*26b0*/  STL [R1+0x94], RZ ;  /* 0x000094ff01007387 */ /* 0x0003e20000100800 */
[----:B------:R-:W-:-:S02]  /*26c0*/  UIADD3.64 UR24, UR4, 0xfe, URZ ;  /* 0x000000fe04187897 */ /* 0x000fc4000fffe03f */
[----:B------:R-:W-:Y:S01]  /*26d0*/  UIADD3.64 UR28, UR4, 0x100, URZ ;  /* 0x00000100041c7897 */ /* 0x000fe2000fffe03f */
[----:B------:R1:W-:Y:S01]  /*26e0*/  STL [R1+0x98], RZ ;  /* 0x000098ff01007387 */ /* 0x0003e20000100800 */
[----:B------:R-:W-:Y:S02]  /*26f0*/  UIADD3.64 UR32, UR4, 0x1fe, URZ ;  /* 0x000001fe04207897 */ /* 0x000fe4000fffe03f */
[----:B------:R-:W-:Y:S01]  /*2700*/  UIADD3.64 UR36, UR4, 0x200, URZ ;  /* 0x0000020004247897 */ /* 0x000fe2000fffe03f */
[----:B------:R1:W-:Y:S01]  /*2710*/  STL [R1+0x9c], RZ ;  /* 0x00009cff01007387 */ /* 0x0003e20000100800 */
[----:B------:R-:W-:Y:S02]  /*2720*/  UIADD3.64 UR40, UR4, 0x2fe, URZ ;  /* 0x000002fe04287897 */ /* 0x000fe4000fffe03f */
[----:B------:R-:W-:Y:S01]  /*2730*/  UIADD3.64 UR44, UR4, 0x300, URZ ;  /* 0x00000300042c7897 */ /* 0x000fe2000fffe03f */
[----:B------:R1:W-:Y:S01]  /*2740*/  STL [R1+0xa0], RZ ;  /* 0x0000a0ff01007387 */ /* 0x0003e20000100800 */
[----:B------:R-:W-:-:S03]  /*2750*/  UMOV UR19, 0x40000040 ;  /* 0x4000004000137882 */ /* 0x000fc60000000000 */
        /* <DEDUP_REMOVED lines=22> */
[----:B--2---:R1:W-:Y:S02]  /*28c0*/  STL [R1+0xfc], RZ ;  /* 0x0000fcff01007387 */ /* 0x0043e40000100800 */
.L_x_49:
[----:B------:R-:W-:Y:S01]  /*28d0*/  BAR.SYNC.DEFER_BLOCKING 0x0 ;  /* 0x0000000000007b1d */ /* 0x000fe20000010000 */
[----:B---3--:R-:W-:Y:S01]  /*28e0*/  @!P2 IMAD.MOV.U32 R2, RZ, RZ, 0x6000 ;  /* 0x00006000ff02a424 */ /* 0x008fe200078e00ff */
[----:B------:R-:W-:Y:S02]  /*28f0*/  ELECT P0, URZ, PT ;  /* 0x00000000003f782f */ /* 0x000fe40003800000 */
[----:B------:R-:W-:Y:S02]  /*2900*/  ELECT P1, URZ, PT ;  /* 0x00000000003f782f */ /* 0x000fe40003820000 */
[C---:B------:R-:W-:Y:S01]  /*2910*/  ISETP.LT.U32.AND P0, PT, R3.reuse, 0x20, P0 ;  /* 0x000000200300780c */ /* 0x040fe20000701070 */
[----:B------:R-:W-:Y:S01]  /*2920*/  ULOP3.LUT UR14, UR50, 0x1, URZ, 0xc0, !UPT ;  /* 0x00000001320e7892 */ /* 0x000fe2000f8ec03f */
[----:B------:R-:W-:Y:S01]  /*2930*/  ISETP.LT.U32.AND P1, PT, R3, 0x40, P1 ;  /* 0x000000400300780c */ /* 0x000fe20000f21070 */
[----:B------:R-:W-:Y:S02]  /*2940*/  UMOV UR15, UR10 ;  /* 0x0000000a000f7c82 */ /* 0x000fe40008000000 */
[----:B------:R-:W-:-:S02]  /*2950*/  ULEA UR12, UR14, UR8, 0xc ;  /* 0x000000080e0c7291 */ /* 0x000fc4000f8e603f */
[----:B------:R-:W-:-:S06]  /*2960*/  ULEA UR14, UR14, UR51, 0x6 ;  /* 0x000000330e0e7291 */ /* 0x000fcc000f8e303f */
[----:B------:R-:W-:Y:S01]  /*2970*/  VOTEU.ANY UP0, P0 ;  /* 0x00000000003f7886 */ /* 0x000fe20000000100 */
[----:B------:R-:W-:Y:S01]  /*2980*/  VOTEU.ANY UP2, P0 ;  /* 0x00000000003f7886 */ /* 0x000fe20000040100 */
[----:B------:R-:W-:Y:S01]  /*2990*/  VOTEU.ANY UP1, P1 ;  /* 0x00000000003f7886 */ /* 0x000fe20000820100 */
[----:B------:R-:W-:Y:S01]  /*29a0*/  VOTEU.ANY UP3, P1 ;  /* 0x00000000003f7886 */ /* 0x000fe20000860100 */
[----:B------:R2:W-:Y:S01]  /*29b0*/  @!P2 SYNCS.ARRIVE.TRANS64 RZ, [UR8+0x6000], R2 ;  /* 0x00600002ffffa9a7 */ /* 0x0005e20008000008 */
[----:B------:R3:W-:Y:S06]  /*29c0*/  MEMBAR.ALL.CTA ;  /* 0x0000000000007992 */ /* 0x0007ec0000008000 */
[----:B---3--:R-:W3:Y:S01]  /*29d0*/  FENCE.VIEW.ASYNC.S ;  /* 0x00000000000073c6 */ /* 0x008ee20000000000 */
[----:B------:R-:W-:Y:S01]  /*29e0*/  @UP0 UIADD3 UR9, UR8, 0x6000, URZ ;  /* 0x0000600008090890 */ /* 0x000fe2000fffe03f */
[----:B------:R-:W-:Y:S01]  /*29f0*/  @UP0 UMOV UR26, UR20 ;  /* 0x00000014001a0c82 */ /* 0x000fe20008000000 */
[----:B------:R-:W-:Y:S01]  /*2a00*/  @UP0 UMOV UR27, UR21 ;  /* 0x00000015001b0c82 */ /* 0x000fe20008000000 */
[----:B------:R-:W-:-:S02]  /*2a10*/  @UP1 UIADD3 UR12, UR12, 0x4000, URZ ;  /* 0x000040000c0c1890 */ /* 0x000fc4000fffe03f */
[----:B------:R-:W-:Y:S01]  /*2a20*/  @UP1 UIADD3 UR13, UR8, 0x6000, URZ ;  /* 0x00006000080d1890 */ /* 0x000fe2000fffe03f */
[----:B--2---:R-:W-:Y:S01]  /*2a30*/  SHF.L.U32 R2, R0, 0x1f, RZ ;  /* 0x0000001f00027819 */ /* 0x004fe200000006ff */
[----:B------:R-:W-:Y:S01]  /*2a40*/  @UP1 UMOV UR30, UR22 ;  /* 0x00000016001e1c82 */ /* 0x000fe20008000000 */
[----:B------:R-:W-:Y:S01]  /*2a50*/  @UP1 UMOV UR31, UR23 ;  /* 0x00000017001f1c82 */ /* 0x000fe20008000000 */
[----:B---3--:R-:W-:Y:S06]  /*2a60*/  BAR.SYNC.DEFER_BLOCKING 0x0 ;  /* 0x0000000000007b1d */ /* 0x008fec0000010000 */
[----:B------:R2:W-:Y:S02]  /*2a70*/  @UP2 UTMALDG.2D [UR8], [UR26] ;  /* 0x000000081a0025b4 */ /* 0x0005e40008008000 */
[----:B------:R-:W-:Y:S06]  /*2a80*/  BAR.SYNC.DEFER_BLOCKING 0x0 ;  /* 0x0000000000007b1d */ /* 0x000fec0000010000 */
[----:B------:R2:W-:Y:S02]  /*2a90*/  @UP3 UTMALDG.2D [UR12], [UR30] ;  /* 0x0000000c1e0035b4 */ /* 0x0005e40008008000 */
[----:B------:R-:W-:Y:S06]  /*2aa0*/  BAR.SYNC.DEFER_BLOCKING 0x0 ;  /* 0x0000000000007b1d */ /* 0x000fec0000010000 */
[----:B------:R-:W3:Y:S02]  /*2ab0*/  SYNCS.PHASECHK.TRANS64.TRYWAIT P0, [UR8+0x6000], R2 ;  /* 0x00600002ff0075a7 */ /* 0x000ee40008000148 */
[----:B--23--:R-:W-:Y:S05]  /*2ac0*/  @!P0 BRA `(.L_x_48) ;  /* 0x0000001800dc8947 */ /* 0x00cfea0003800000 */
.L_x_50:
[----:B------:R-:W-:Y:S01]  /*2ad0*/  STL.64 [R1+0x1f8], R86 ;  /* 0x0001f85601007387 */ /* 0x000fe20000100a00 */
[----:B------:R-:W-:Y:S01]  /*2ae0*/  UMOV UR17, 0x80000020 ;  /* 0x8000002000117882 */ /* 0x000fe20000000000 */
[----:B------:R-:W-:Y:S01]  /*2af0*/  UMOV UR26, UR18 ;  /* 0x00000012001a7c82 */ /* 0x000fe20008000000 */
[----:B------:R-:W-:Y:S01]  /*2b00*/  UMOV UR27, UR19 ;  /* 0x00000013001b7c82 */ /* 0x000fe20008000000 */
[----:B------:R-:W-:Y:S01]  /*2b10*/  STL.64 [R1+0x1f0], R84 ;  /* 0x0001f05401007387 */ /* 0x000fe20000100a00 */
[----:B------:R-:W-:Y:S01]  /*2b20*/  UMOV UR30, UR6 ;  /* 0x00000006001e7c82 */ /* 0x000fe20008000000 */
        /* <DEDUP_REMOVED lines=12> */
[----:B------:R-:W2:Y:S02]  /*2bf0*/  LDC R2, c[0x0][0x230] ;  /* 0x00008c00ff027b82 */ /* 0x000ea40000000800 */
[----:B------:R-:W-:Y:S04]  /*2c00*/  STL.64 [R1+0x1d0], R76 ;  /* 0x0001d04c01007387 */ /* 0x000fe80000100a00 */
        /* <DEDUP_REMOVED lines=25> */
[----:B------:R3:W-:Y:S04]  /*2da0*/  STL.64 [R1+0x100], R24 ;  /* 0x0001001801007387 */ /* 0x0007e80000100a00 */
[----:B---3--:R-:W3:Y:S04]  /*2db0*/  LDL.LU.64 R24, [R1] ;  /* 0x0000000001187983 */ /* 0x008ee80000300a00 */
[----:B------:R-:W3:Y:S04]  /*2dc0*/  LDL.LU.64 R26, [R1+0x8] ;  /* 0x00000800011a7983 */ /* 0x000ee80000300a00 */
        /* <DEDUP_REMOVED lines=29> */
[----:B------:R-:W3:Y:S02]  /*2fa0*/  LDL.LU.64 R86, [R1+0xf8] ;  /* 0x0000f80001567983 */ /* 0x000ee40000300a00 */
[----:B---3--:R-:W-:-:S06]  /*2fb0*/  WARPGROUP.ARRIVE ;  /* 0x00000000000079c5 */ /* 0x008fcc0000000000 */
[----:B------:R-:W-:Y:S03]  /*2fc0*/  HGMMA.64x128x16.F32 R24, gdesc[UR16].tnspB, R24, gsb0 ;  /* 0x41e00000101879f0 */ /* 0x000fe60008000818 */
[----:B------:R-:W-:Y:S02]  /*2fd0*/  WARPGROUP.DEPBAR.LE gsb0, 0x0 ;  /* 0x00008000000079c5 */ /* 0x000fe40000010000 */
[----:B------:R-:W-:-:S07]  /*2fe0*/  WARPGROUP.ARRIVE ;  /* 0x00000000000079c5 */ /* 0x000fce0000000000 */
[----:B------:R-:W-:Y:S03]  /*2ff0*/  HGMMA.64x128x16.F32 R24, gdesc[UR4].tnspB, R24, gsb0 ;  /* 0x41e00000041879f0 */ /* 0x000fe60008000818 */
[----:B------:R-:W-:Y:S02]  /*3000*/  WARPGROUP.DEPBAR.LE gsb0, 0x0 ;  /* 0x00008000000079c5 */ /* 0x000fe40000010000 */
[----:B------:R-:W-:Y:S01]  /*3010*/  WARPGROUP.ARRIVE ;  /* 0x00000000000079c5 */ /* 0x000fe20000000000 */
[----:B------:R-:W-:Y:S04]  /*3020*/  STL.64 [R1], R24 ;  /* 0x0000001801007387 */ /* 0x000fe80000100a00 */
[----:B------:R-:W-:Y:S02]  /*3030*/  STL.64 [R1+0x8], R26 ;  /* 0x0000081a01007387 */ /* 0x000fe40000100a00 */
[----:B------:R-:W-:Y:S02]  /*3040*/  HGMMA.64x128x16.F32 R152, gdesc[UR24].tnspB, R152, gsb0 ;  /* 0x41e00000189879f0 */ /* 0x000fe40008000898 */
        /* <DEDUP_REMOVED lines=30> */
[----:B---3--:R-:W3:Y:S01]  /*3230*/  LDL.LU.64 R86, [R1+0x1f8] ;  /* 0x0001f80001567983 */ /* 0x008ee20000300a00 */
[----:B------:R-:W-:-:S02]  /*3240*/  WARPGROUP.DEPBAR.LE gsb0, 0x0 ;  /* 0x00008000000079c5 */ /* 0x000fc40000010000 */
[----:B------:R-:W-:Y:S01]  /*3250*/  WARPGROUP.ARRIVE ;  /* 0x00000000000079c5 */ /* 0x000fe20000000000 */
[----:B------:R-:W3:Y:S04]  /*3260*/  LDL.LU.64 R84, [R1+0x1f0] ;  /* 0x0001f00001547983 */ /* 0x000ee80000300a00 */
[----:B------:R-:W3:Y:S01]  /*3270*/  LDL.LU.64 R82, [R1+0x1e8] ;  /* 0x0001e80001527983 */ /* 0x000ee20000300a00 */
[----:B------:R-:W-:Y:S03]  /*3280*/  HGMMA.64x128x16.F32 R152, gdesc[UR28].tnspB, R152, gsb0 ;  /* 0x41e000001c9879f0 */ /* 0x000fe60008000898 */
        /* <DEDUP_REMOVED lines=28> */
[----:B------:R-:W3:Y:S01]  /*3450*/  LDL.LU.64 R24, [R1+0x100] ;  /* 0x0001000001187983 */ /* 0x000ee20000300a00 */
[----:B------:R-:W-:Y:S01]  /*3460*/  UIADD3 UR10, UR10, 0x20, URZ ;  /* 0x000000200a0a7890 */ /* 0x000fe2000fffe03f */
[----:B------:R-:W-:-:S05]  /*3470*/  LOP3.LUT R0, R0, 0x1, RZ, 0x3c, !PT ;  /* 0x0000000100007812 */ /* 0x000fca00078e3cff */
[----:B--2---:R-:W-:Y:S01]  /*3480*/  ISETP.LE.AND P0, PT, R2, UR10, PT ;  /* 0x0000000a02007c0c */ /* 0x004fe2000bf03270 */
[----:B------:R-:W-:Y:S02]  /*3490*/  WARPGROUP.DEPBAR.LE gsb0, 0x0 ;  /* 0x00008000000079c5 */ /* 0x000fe40000010000 */
[----:B------:R-:W-:-:S06]  /*34a0*/  WARPGROUP.ARRIVE ;  /* 0x00000000000079c5 */ /* 0x000fcc0000000000 */
[----:B------:R-:W-:Y:S03]  /*34b0*/  HGMMA.64x128x16.F32 R88, gdesc[UR32].tnspB, R88, gsb0 ;  /* 0x41e00000205879f0 */ /* 0x000fe60008000858 */
[----:B------:R-:W-:Y:S02]  /*34c0*/  WARPGROUP.DEPBAR.LE gsb0, 0x0 ;  /* 0x00008000000079c5 */ /* 0x000fe40000010000 */
[----:B------:R-:W-:-:S07]  /*34d0*/  WARPGROUP.ARRIVE ;  /* 0x00000000000079c5 */ /* 0x000fce0000000000 */
[----:B------:R-:W-:Y:S03]  /*34e0*/  HGMMA.64x128x16.F32 R88, gdesc[UR36].tnspB, R88, gsb0 ;  /* 0x41e00000245879f0 */ /* 0x000fe60008000858 */
[----:B------:R-:W-:Y:S02]  /*34f0*/  WARPGROUP.DEPBAR.LE gsb0, 0x0 ;  /* 0x00008000000079c5 */ /* 0x000fe40000010000 */
[----:B---3--:R-:W-:-:S07]  /*3500*/  WARPGROUP.ARRIVE ;  /* 0x00000000000079c5 */ /* 0x008fce0000000000 */
[----:B------:R-:W-:Y:S03]  /*3510*/  HGMMA.64x128x16.F32 R24, gdesc[UR40].tnspB, R24, gsb0 ;  /* 0x41e00000281879f0 */ /* 0x000fe60008000818 */
[----:B------:R-:W-:Y:S02]  /*3520*/  WARPGROUP.DEPBAR.LE gsb0, 0x0 ;  /* 0x00008000000079c5 */ /* 0x000fe40000010000 */
[----:B------:R-:W-:-:S07]  /*3530*/  WARPGROUP.ARRIVE ;  /* 0x00000000000079c5 */ /* 0x000fce0000000000 */
[----:B------:R-:W-:Y:S03]  /*3540*/  HGMMA.64x128x16.F32 R24, gdesc[UR44].tnspB, R24, gsb0 ;  /* 0x41e000002c1879f0 */ /* 0x000fe60008000818 */
[----:B------:R-:W-:Y:S02]  /*3550*/  WARPGROUP.DEPBAR.LE gsb0, 0x0 ;  /* 0x00008000000079c5 */ /* 0x000fe40000010000 */
[----:B------:R-:W-:Y:S05]  /*3560*/  @!P0 BRA `(.L_x_49) ;  /* 0xfffffff000d88947 */ /* 0x000fea000383ffff */
.L_x_47:
[----:B------:R5:W-:Y:S04]  /*3570*/  STL [R1+0x10c], R84 ;  /* 0x00010c5401007387 */ /* 0x000be80000100800 */
[----:B------:R-:W3:Y:S01]  /*3580*/  LDL.LU R8, [R1] ;  /* 0x0000000001087983 */ /* 0x000ee20000300800 */
[----:B--2---:R-:W-:Y:S06]  /*3590*/  BAR.SYNC.DEFER_BLOCKING 0x0 ;  /* 0x0000000000007b1d */ /* 0x004fec0000010000 */
[----:B-----5:R-:W2:Y:S04]  /*35a0*/  LDL.LU R84, [R1+0x4] ;  /* 0x0000040001547983 */ /* 0x020ea80000300800 */
[----:B------:R5:W-:Y:S04]  /*35b0*/  STL [R1+0x108], R85 ;  /* 0x0001085501007387 */ /* 0x000be80000100800 */
[----:B-----5:R-:W5:Y:S01]  /*35c0*/  LDL.LU R85, [R1+0xc] ;  /* 0x00000c0001557983 */ /* 0x020f620000300800 */
[----:B------:R-:W5:Y:S03]  /*35d0*/  @!P2 SYNCS.CCTL.IV [UR8+0x6000] ;  /* 0x00600000ff00a9b1 */ /* 0x000f660008000008 */
[----:B------:R-:W5:Y:S04]  /*35e0*/  LDL.LU R9, [R1+0x8] ;  /* 0x0000080001097983 */ /* 0x000f680000300800 */
[----:B------:R4:W-:Y:S04]  /*35f0*/  STL [R1+0x104], R86 ;  /* 0x0001045601007387 */ /* 0x0009e80000100800 */
[----:B----4-:R-:W4:Y:S04]  /*3600*/  LDL.LU R86, [R1+0x14] ;  /* 0x0000140001567983 */ /* 0x010f280000300800 */
[----:B------:R-:W4:Y:S04]  /*3610*/  LDL.LU R10, [R1+0x10] ;  /* 0x00001000010a7983 */ /* 0x000f280000300800 */
[----:B------:R1:W-:Y:S04]  /*3620*/  STL [R1+0x100], R87 ;  /* 0x0001005701007387 */ /* 0x0003e80000100800 */
[----:B-1----:R-:W4:Y:S04]  /*3630*/  LDL.LU R87, [R1+0x1c] ;  /* 0x00001c0001577983 */ /* 0x002f280000300800 */
[----:B------:R-:W4:Y:S04]  /*3640*/  LDL.LU R11, [R1+0x18] ;  /* 0x00001800010b7983 */ /* 0x000f280000300800 */
        /* <DEDUP_REMOVED lines=55> */
[----:B---3--:R-:W3:Y:S01]  /*39c0*/  LDL.LU R2, [R1+0xf8] ;  /* 0x0000f80001027983 */ /* 0x008ee20000300800 */
[----:B--2---:R-:W-:-:S03]  /*39d0*/  F2FP.F16.F32.PACK_AB R8, R84, R8 ;  /* 0x000000085408723e */ /* 0x004fc600000000ff */
[----:B------:R-:W2:Y:S01]  /*39e0*/  LDL.LU R84, [R1+0x10c] ;  /* 0x00010c0001547983 */ /* 0x000ea20000300800 */
[----:B-----5:R-:W-:-:S03]  /*39f0*/  F2FP.F16.F32.PACK_AB R9, R85, R9 ;  /* 0x000000095509723e */ /* 0x020fc600000000ff */
[----:B------:R-:W2:Y:S01]  /*3a00*/  LDL.LU R85, [R1+0x108] ;  /* 0x0001080001557983 */ /* 0x000ea20000300800 */
[----:B----4-:R-:W-:-:S03]  /*3a10*/  F2FP.F16.F32.PACK_AB R10, R86, R10 ;  /* 0x0000000a560a723e */ /* 0x010fc600000000ff */
[----:B------:R-:W4:Y:S01]  /*3a20*/  LDL.LU R86, [R1+0x104] ;  /* 0x0001040001567983 */ /* 0x000f220000300800 */
[----:B------:R-:W-:-:S03]  /*3a30*/  F2FP.F16.F32.PACK_AB R11, R87, R11 ;  /* 0x0000000b570b723e */ /* 0x000fc600000000ff */
[----:B------:R-:W4:Y:S01]  /*3a40*/  LDL.LU R87, [R1+0x100] ;  /* 0x0001000001577983 */ /* 0x000f220000300800 */
[----:B------:R-:W-:Y:S02]  /*3a50*/  F2FP.F16.F32.PACK_AB R152, R153, R152 ;  /* 0x000000989998723e */ /* 0x000fe400000000ff */
[----:B------:R-:W-:Y:S02]  /*3a60*/  ELECT P0, URZ, PT ;  /* 0x00000000003f782f */ /* 0x000fe40003800000 */
[----:B------:R-:W-:Y:S01]  /*3a70*/  F2FP.F16.F32.PACK_AB R153, R155, R154 ;  /* 0x0000009a9b99723e */ /* 0x000fe200000000ff */
[----:B------:R-:W-:Y:S01]  /*3a80*/  ULOP3.LUT UR50, UR50, 0x1, URZ, 0xc0, !UPT ;  /* 0x0000000132327892 */ /* 0x000fe2000f8ec03f */
[----:B------:R-:W-:Y:S01]  /*3a90*/  F2FP.F16.F32.PACK_AB R184, R185, R184 ;  /* 0x000000b8b9b8723e */ /* 0x000fe200000000ff */
[----:B------:R-:W-:Y:S01]  /*3aa0*/  UMOV UR14, UR11 ;  /* 0x0000000b000e7c82 */ /* 0x000fe20008000000 */
[----:B------:R-:W-:Y:S01]  /*3ab0*/  F2FP.F16.F32.PACK_AB R4, R20, R4 ;  /* 0x000000041404723e */ /* 0x000fe200000000ff */
[----:B------:R-:W-:Y:S01]  /*3ac0*/  ULEA UR12, UR50, UR8, 0xf ;  /* 0x00000008320c7291 */ /* 0x000fe2000f8e783f */
[----:B------:R-:W1:Y:S01]  /*3ad0*/  S2R R20, SR_TID.X ;  /* 0x0000000000147919 */ /* 0x000e620000002100 */
[----:B------:R-:W-:Y:S01]  /*3ae0*/  F2FP.F16.F32.PACK_AB R154, R157, R156 ;  /* 0x0000009c9d9a723e */ /* 0x000fe200000000ff */
[----:B------:R-:W-:Y:S01]  /*3af0*/  ULEA UR13, UR50, UR51, 0x6 ;  /* 0x00000033320d7291 */ /* 0x000fe2000f8e303f */
[----:B------:R-:W-:-:S02]  /*3b00*/  F2FP.F16.F32.PACK_AB R155, R159, R158 ;  /* 0x0000009e9f9b723e */ /* 0x000fc400000000ff */
[----:B------:R-:W-:Y:S02]  /*3b10*/  F2FP.F16.F32.PACK_AB R5, R3, R5 ;  /* 0x000000050305723e */ /* 0x000fe400000000ff */
[----:B------:R-:W-:Y:S02]  /*3b20*/  F2FP.F16.F32.PACK_AB R185, R187, R186 ;  /* 0x000000babbb9723e */ /* 0x000fe400000000ff */
[----:B------:R-:W-:Y:S02]  /*3b30*/  F2FP.F16.F32.PACK_AB R88, R89, R88 ;  /* 0x000000585958723e */ /* 0x000fe400000000ff */
[----:B------:R-:W-:Y:S02]  /*3b40*/  F2FP.F16.F32.PACK_AB R186, R189, R188 ;  /* 0x000000bcbdba723e */ /* 0x000fe400000000ff */
[----:B------:R-:W-:Y:S02]  /*3b50*/  F2FP.F16.F32.PACK_AB R6, R0, R6 ;  /* 0x000000060006723e */ /* 0x000fe400000000ff */
        /* <DEDUP_REMOVED lines=8> */
[----:B------:R-:W-:Y:S01]  /*3be0*/  F2FP.F16.F32.PACK_AB R123, R127, R126 ;  /* 0x0000007e7f7b723e */ /* 0x000fe200000000ff */
[C---:B-1----:R-:W-:Y:S01]  /*3bf0*/  IMAD.SHL.U32 R0, R20.reuse, 0x80, RZ ;  /* 0x0000008014007824 */ /* 0x042fe200078e00ff */
[----:B------:R-:W-:Y:S02]  /*3c00*/  LOP3.LUT R3, R20, 0x7f, RZ, 0xc0, !PT ;  /* 0x0000007f14037812 */ /* 0x000fe400078ec0ff */
[----:B------:R-:W-:Y:S02]  /*3c10*/  F2FP.F16.F32.PACK_AB R25, R27, R26 ;  /* 0x0000001a1b19723e */ /* 0x000fe400000000ff */
[----:B------:R-:W-:Y:S02]  /*3c20*/  LOP3.LUT R0, R0, 0x780, RZ, 0xc0, !PT ;  /* 0x0000078000007812 */ /* 0x000fe400078ec0ff */
        /* <DEDUP_REMOVED lines=14> */
[----:B------:R-:W-:Y:S02]  /*3d10*/  ISETP.LT.U32.AND P0, PT, R3, 0x40, P0 ;  /* 0x000000400300780c */ /* 0x000fe40000701070 */
[----:B------:R-:W-:Y:S02]  /*3d20*/  F2FP.F16.F32.PACK_AB R194, R197, R196 ;  /* 0x000000c4c5c2723e */ /* 0x000fe400000000ff */
[----:B------:R-:W-:Y:S02]  /*3d30*/  F2FP.F16.F32.PACK_AB R195, R199, R198 ;  /* 0x000000c6c7c3723e */ /* 0x000fe400000000ff */
[----:B------:R-:W-:Y:S02]  /*3d40*/  F2FP.F16.F32.PACK_AB R97, R99, R98 ;  /* 0x000000626361723e */ /* 0x000fe400000000ff */
[----:B------:R-:W-:-:S02]  /*3d50*/  F2FP.F16.F32.PACK_AB R128, R129, R128 ;  /* 0x000000808180723e */ /* 0x000fc400000000ff */
[----:B------:R-:W-:Y:S02]  /*3d60*/  F2FP.F16.F32.PACK_AB R98, R101, R100 ;  /* 0x000000646562723e */ /* 0x000fe400000000ff */
[----:B------:R-:W-:Y:S01]  /*3d70*/  F2FP.F16.F32.PACK_AB R99, R103, R102 ;  /* 0x000000666763723e */ /* 0x000fe200000000ff */
[----:B------:R-:W-:Y:S01]  /*3d80*/  VOTEU.ANY UP0, P0 ;  /* 0x00000000003f7886 */ /* 0x000fe20000000100 */
[----:B------:R-:W-:Y:S01]  /*3d90*/  F2FP.F16.F32.PACK_AB R129, R131, R130 ;  /* 0x000000828381723e */ /* 0x000fe200000000ff */
[----:B------:R-:W-:Y:S01]  /*3da0*/  VOTEU.ANY UP1, P0 ;  /* 0x00000000003f7886 */ /* 0x000fe20000020100 */
[----:B------:R-:W-:Y:S02]  /*3db0*/  F2FP.F16.F32.PACK_AB R32, R33, R32 ;  /* 0x000000202120723e */ /* 0x000fe400000000ff */
[----:B------:R-:W-:Y:S01]  /*3dc0*/  F2FP.F16.F32.PACK_AB R130, R133, R132 ;  /* 0x000000848582723e */ /* 0x000fe200000000ff */
[----:B------:R-:W-:Y:S01]  /*3dd0*/  @UP0 UMOV UR4, UR48 ;  /* 0x0000003000040c82 */ /* 0x000fe20008000000 */
[----:B------:R-:W-:Y:S01]  /*3de0*/  F2FP.F16.F32.PACK_AB R131, R135, R134 ;  /* 0x000000868783723e */ /* 0x000fe200000000ff */
[----:B------:R-:W-:Y:S01]  /*3df0*/  @UP0 UMOV UR5, UR49 ;  /* 0x0000003100050c82 */ /* 0x000fe20008000000 */
[----:B------:R-:W-:Y:S01]  /*3e00*/  BAR.SYNC.DEFER_BLOCKING 0x0 ;  /* 0x0000000000007b1d */ /* 0x000fe20000010000 */
        /* <DEDUP_REMOVED lines=62> */
[----:B---3--:R-:W-:Y:S01]  /*41f0*/  F2FP.F16.F32.PACK_AB R231, R21, R2 ;  /* 0x0000000215e7723e */ /* 0x008fe200000000ff */
[----:B------:R-:W-:Y:S01]  /*4200*/  IMAD.SHL.U32 R21, R20, 0x10, RZ ;  /* 0x0000001014157824 */ /* 0x000fe200078e00ff */
[----:B------:R-:W-:Y:S02]  /*4210*/  F2FP.F16.F32.PACK_AB R211, R215, R214 ;  /* 0x000000d6d7d3723e */ /* 0x000fe400000000ff */
[----:B------:R-:W-:Y:S02]  /*4220*/  F2FP.F16.F32.PACK_AB R113, R115, R114 ;  /* 0x000000727371723e */ /* 0x000fe400000000ff */
[----:B------:R-:W-:Y:S02]  /*4230*/  LOP3.LUT R21, R0, 0x70, R21, 0xf8, !PT ;  /* 0x0000007000157812 */ /* 0x000fe400078ef815 */
[----:B------:R-:W-:-:S02]  /*4240*/  F2FP.F16.F32.PACK_AB R144, R145, R144 ;  /* 0x000000909190723e */ /* 0x000fc400000000ff */
[----:B------:R-:W-:Y:S01]  /*4250*/  LOP3.LUT R21, R21, 0x10, R20, 0x78, !PT ;  /* 0x0000001015157812 */ /* 0x000fe200078e7814 */
[----:B------:R-:W-:Y:S01]  /*4260*/  IMAD.SHL.U32 R20, R20, 0x40, RZ ;  /* 0x0000004014147824 */ /* 0x000fe200078e00ff */
[----:B------:R-:W-:Y:S02]  /*4270*/  F2FP.F16.F32.PACK_AB R114, R117, R116 ;  /* 0x000000747572723e */ /* 0x000fe400000000ff */
[----:B------:R-:W-:Y:S02]  /*4280*/  F2FP.F16.F32.PACK_AB R115, R119, R118 ;  /* 0x000000767773723e */ /* 0x000fe400000000ff */
[----:B------:R-:W-:Y:S02]  /*4290*/  LOP3.LUT R20, R21, 0x1800, R20, 0xf8, !PT ;  /* 0x0000180015147812 */ /* 0x000fe400078ef814 */
[----:B------:R-:W-:Y:S02]  /*42a0*/  F2FP.F16.F32.PACK_AB R145, R147, R146 ;  /* 0x000000929391723e */ /* 0x000fe400000000ff */
[C---:B------:R-:W-:Y:S01]  /*42b0*/  LOP3.LUT R2, R20.reuse, 0x20, RZ, 0x3c, !PT ;  /* 0x0000002014027812 */ /* 0x040fe200078e3cff */
[C---:B------:R-:W-:Y:S01]  /*42c0*/  VIADD R0, R20.reuse, UR8 ;  /* 0x0000000814007c36 */ /* 0x040fe20008000000 */
[----:B------:R-:W-:-:S02]  /*42d0*/  LOP3.LUT R3, R20, 0x40, RZ, 0x3c, !PT ;  /* 0x0000004014037812 */ /* 0x000fc400078e3cff */
[----:B------:R-:W-:Y:S01]  /*42e0*/  LOP3.LUT R20, R20, 0x60, RZ, 0x3c, !PT ;  /* 0x0000006014147812 */ /* 0x000fe200078e3cff */
[----:B------:R-:W-:Y:S01]  /*42f0*/  VIADD R2, R2, UR8 ;  /* 0x0000000802027c36 */ /* 0x000fe20008000000 */
[----:B------:R-:W-:Y:S01]  /*4300*/  STSM.16.M88.4 [R0], R8 ;  /* 0x0000000800007844 */ /* 0x000fe20000000200 */
[----:B------:R-:W-:Y:S01]  /*4310*/  VIADD R3, R3, UR8 ;  /* 0x0000000803037c36 */ /* 0x000fe20008000000 */
[----:B------:R-:W-:Y:S01]  /*4320*/  F2FP.F16.F32.PACK_AB R48, R49, R48 ;  /* 0x000000303130723e */ /* 0x000fe200000000ff */
[----:B------:R-:W-:Y:S01]  /*4330*/  VIADD R20, R20, UR8 ;  /* 0x0000000814147c36 */ /* 0x000fe20008000000 */
[----:B------:R-:W-:Y:S01]  /*4340*/  STSM.16.M88.4 [R0+0x8000], R216 ;  /* 0x008000d800007844 */ /* 0x000fe20000000200 */
[----:B------:R-:W-:Y:S02]  /*4350*/  F2FP.F16.F32.PACK_AB R146, R149, R148 ;  /* 0x000000949592723e */ /* 0x000fe400000000ff */
[----:B------:R-:W-:Y:S01]  /*4360*/  F2FP.F16.F32.PACK_AB R147, R151, R150 ;  /* 0x000000969793723e */ /* 0x000fe200000000ff */
[----:B------:R-:W-:Y:S01]  /*4370*/  STSM.16.M88.4 [R0+0x2000], R152 ;  /* 0x0020009800007844 */ /* 0x000fe20000000200 */
[----:B------:R-:W-:-:S02]  /*4380*/  F2FP.F16.F32.PACK_AB R49, R51, R50 ;  /* 0x000000323331723e */ /* 0x000fc400000000ff */
[----:B------:R-:W-:Y:S01]  /*4390*/  F2FP.F16.F32.PACK_AB R80, R81, R80 ;  /* 0x000000505150723e */ /* 0x000fe200000000ff */
[----:B------:R-:W-:Y:S01]  /*43a0*/  STSM.16.M88.4 [R0+0xa000], R184 ;  /* 0x00a000b800007844 */ /* 0x000fe20000000200 */
[----:B------:R-:W-:Y:S02]  /*43b0*/  F2FP.F16.F32.PACK_AB R50, R53, R52 ;  /* 0x000000343532723e */ /* 0x000fe400000000ff */
[----:B------:R-:W-:Y:S01]  /*43c0*/  F2FP.F16.F32.PACK_AB R51, R55, R54 ;  /* 0x000000363733723e */ /* 0x000fe200000000ff */
[----:B------:R-:W-:Y:S01]  /*43d0*/  STSM.16.M88.4 [R0+0x4000], R88 ;  /* 0x0040005800007844 */ /* 0x000fe20000000200 */
[----:B------:R-:W-:Y:S02]  /*43e0*/  F2FP.F16.F32.PACK_AB R81, R83, R82 ;  /* 0x000000525351723e */ /* 0x000fe400000000ff */
[----:B--2---:R-:W-:Y:S01]  /*43f0*/  F2FP.F16.F32.PACK_AB R82, R85, R84 ;  /* 0x000000545552723e */ /* 0x004fe200000000ff */
[----:B------:R-:W-:Y:S04]  /*4400*/  STSM.16.M88.4 [R0+0xc000], R120 ;  /* 0x00c0007800007844 */ /* 0x000fe80000000200 */
[----:B------:R-:W-:Y:S04]  /*4410*/  STSM.16.M88.4 [R0+0x6000], R24 ;  /* 0x0060001800007844 */ /* 0x000fe80000000200 */
[----:B------:R-:W-:Y:S04]  /*4420*/  STSM.16.M88.4 [R0+0xe000], R56 ;  /* 0x00e0003800007844 */ /* 0x000fe80000000200 */
[----:B------:R-:W-:Y:S04]  /*4430*/  STSM.16.M88.4 [R2], R4 ;  /* 0x0000000402007844 */ /* 0x000fe80000000200 */
[----:B------:R-:W-:Y:S04]  /*4440*/  STSM.16.M88.4 [R2+0x8000], R220 ;  /* 0x008000dc02007844 */ /* 0x000fe80000000200 */
[----:B------:R-:W-:Y:S04]  /*4450*/  STSM.16.M88.4 [R2+0x2000], R160 ;  /* 0x002000a002007844 */ /* 0x000fe80000000200 */
[----:B------:R-:W-:Y:S04]  /*4460*/  STSM.16.M88.4 [R2+0xa000], R192 ;  /* 0x00a000c002007844 */ /* 0x000fe80000000200 */
[----:B------:R-:W-:Y:S01]  /*4470*/  STSM.16.M88.4 [R2+0x4000], R96 ;  /* 0x0040006002007844 */ /* 0x000fe20000000200 */
[----:B----4-:R-:W-:-:S03]  /*4480*/  F2FP.F16.F32.PACK_AB R83, R87, R86 ;  /* 0x000000565753723e */ /* 0x010fc600000000ff */
[----:B------:R-:W-:Y:S04]  /*4490*/  STSM.16.M88.4 [R2+0xc000], R128 ;  /* 0x00c0008002007844 */ /* 0x000fe80000000200 */
[----:B------:R-:W-:Y:S04]  /*44a0*/  STSM.16.M88.4 [R2+0x6000], R32 ;  /* 0x0060002002007844 */ /* 0x000fe80000000200 */
[----:B------:R-:W-:Y:S04]  /*44b0*/  STSM.16.M88.4 [R2+0xe000], R64 ;  /* 0x00e0004002007844 */ /* 0x000fe80000000200 */
[----:B------:R-:W-:Y:S04]  /*44c0*/  STSM.16.M88.4 [R3], R12 ;  /* 0x0000000c03007844 */ /* 0x000fe80000000200 */
[----:B------:R-:W-:Y:S04]  /*44d0*/  STSM.16.M88.4 [R3+0x8000], R224 ;  /* 0x008000e003007844 */ /* 0x000fe80000000200 */
[----:B------:R-:W-:Y:S04]  /*44e0*/  STSM.16.M88.4 [R3+0x2000], R168 ;  /* 0x002000a803007844 */ /* 0x000fe80000000200 */
[----:B------:R-:W-:Y:S04]  /*44f0*/  STSM.16.M88.4 [R3+0xa000], R200 ;  /* 0x00a000c803007844 */ /* 0x000fe80000000200 */
[----:B------:R-:W-:Y:S04]  /*4500*/  STSM.16.M88.4 [R3+0x4000], R104 ;  /* 0x0040006803007844 */ /* 0x000fe80000000200 */
        /* <DEDUP_REMOVED lines=10> */
[----:B------:R-:W-:Y:S01]  /*45b0*/  STSM.16.M88.4 [R20+0xe000], R80 ;  /* 0x00e0005014007844 */ /* 0x000fe20000000200 */
[----:B------:R1:W-:Y:S06]  /*45c0*/  MEMBAR.ALL.CTA ;  /* 0x0000000000007992 */ /* 0x0003ec0000008000 */
[----:B-1----:R-:W1:Y:S02]  /*45d0*/  FENCE.VIEW.ASYNC.S ;  /* 0x00000000000073c6 */ /* 0x002e640000000000 */
[----:B-1----:R-:W-:Y:S06]  /*45e0*/  BAR.SYNC.DEFER_BLOCKING 0x0 ;  /* 0x0000000000007b1d */ /* 0x002fec0000010000 */
[----:B------:R1:W-:Y:S01]  /*45f0*/  @UP1 UTMASTG.2D [UR12], [UR4] ;  /* 0x0000000c040013b5 */ /* 0x0003e20008008000 */
[----:B------:R0:W-:Y:S01]  /*4600*/  UTMACMDFLUSH ;  /* 0x00000000000079b7 */ /* 0x0001e20000000000 */
[----:B------:R-:W-:-:S04]  /*4610*/  DEPBAR.LE SB0, 0x0 ;  /* 0x000080000000791a */ /* 0x000fc80000000000 */
[----:B------:R-:W-:Y:S06]  /*4620*/  BAR.SYNC.DEFER_BLOCKING 0x0 ;  /* 0x0000000000007b1d */ /* 0x000fec0000010000 */
[----:B-1----:R-:W-:Y:S05]  /*4630*/  EXIT ;  /* 0x000000000000794d */ /* 0x002fea0003800000 */
.L_x_48:
[----:B------:R-:W2:Y:S02]  /*4640*/  SYNCS.PHASECHK.TRANS64.TRYWAIT P0, [UR8+0x6000], R2 ;  /* 0x00600002ff0075a7 */ /* 0x000ea40008000148 */
[----:B--2---:R-:W-:Y:S05]  /*4650*/  @!P0 BRA `(.L_x_48) ;  /* 0xfffffffc00f88947 */ /* 0x004fea000383ffff */
[----:B------:R-:W-:Y:S05]  /*4660*/  BRA `(.L_x_50) ;  /* 0xffffffe400187947 */ /* 0x000fea000383ffff */
.L_x_51:
[----:B------:R-:W-:-:S00]  /*4670*/  BRA `(.L_x_51) ;  /* 0xfffffffc00fc7947 */ /* 0x000fc0000383ffff */
[----:B------:R-:W-:-:S00]  /*4680*/  NOP ;  /* 0x0000000000007918 */ /* 0x000fc00000000000 */
[----:B------:R-:W-:-:S00]  /*4690*/  NOP ;  /* 0x0000000000007918 */ /* 0x000fc00000000000 */
[----:B------:R-:W-:-:S00]  /*46a0*/  NOP ;  /* 0x0000000000007918 */ /* 0x000fc00000000000 */
[----:B------:R-:W-:-:S00]  /*46b0*/  NOP ;  /* 0x0000000000007918 */ /* 0x000fc00000000000 */
[----:B------:R-:W-:-:S00]  /*46c0*/  NOP ;  /* 0x0000000000007918 */ /* 0x000fc00000000000 */
[----:B------:R-:W-:-:S00]  /*46d0*/  NOP ;  /* 0x0000000000007918 */ /* 0x000fc00000000000 */
[----:B------:R-:W-:-:S00]  /*46e0*/  NOP ;  /* 0x0000000000007918 */ /* 0x000fc00000000000 */
[----:B------:R-:W-:-:S00]  /*46f0*/  NOP ;  /* 0x0000000000007918 */ /* 0x000fc00000000000 */
.L_x_52:


//--------------------- .nv.shared.gluon_wgmma    --------------------------
	.section	.nv.shared.gluon_wgmma,"aw",@nobits
	.sectionflags	@""
	.align	16
	.zero		1024


//--------------------- .nv.shared.reserved.0     --------------------------
	.section	.nv.shared.reserved.0,"aw",@nobits
	.weak		__nv_reservedSMEM_offset_0_alias
	.size		__nv_reservedSMEM_offset_0_alias, 0, 0
	.other		__nv_reservedSMEM_offset_0_alias,@"STO_CUDA_RESERVED_SHARED STV_DEFAULT"
__nv_reservedSMEM_offset_0_alias:
	.zero		0


//--------------------- .nv.constant0.gluon_wgmma --------------------------
	.section	.nv.constant0.gluon_wgmma,"a",@progbits
	.sectionflags	@""
	.align	4
.nv.constant0.gluon_wgmma:
	.zero		608


//--------------------- SYMBOLS --------------------------

	.type		.nv.reservedSmem.offset0,@object
	.size		.nv.reservedSmem.offset0,0x4
